	.target	sm_80

	.elftype	@"ET_EXEC"


//--------------------- .note.nv.tkinfo           --------------------------
	.section	.note.nv.tkinfo,"",@"SHT_NOTE"
	.sectionflags	@"SHF_NOTE_NV_TKINFO"
	.tkinfo
        /*0018*/ 	.word	0x00000002
        /*0030*/ 	.string	""
        /*0030*/ 	.string	"ptxas"
        /*0030*/ 	.string	"Cuda compilation tools, release 13.0, V13.0.88"
        /*0030*/ 	.string	"Build cuda_13.0.r13.0/compiler.36424714_0"
        /*0030*/ 	.string	"-v  -suppress-debug-info  -lineinfo  -arch sm_80 "



//--------------------- .note.nv.cuinfo           --------------------------
	.section	.note.nv.cuinfo,"",@"SHT_NOTE"
	.sectionflags	@"SHF_NOTE_NV_CUINFO"
        /*0018*/ 	.short	0x0002
        /*001a*/ 	.short	0x0050
        /*001c*/ 	.short	0x0082
	.zero		2


//--------------------- .nv.info                  --------------------------
	.section	.nv.info,"",@"SHT_CUDA_INFO"
	.align	4


	//----- nvinfo : EIATTR_REGCOUNT
	.align		4
        /*0000*/ 	.byte	0x04, 0x2f
        /*0002*/ 	.short	(.L_1 - .L_0)
	.align		4
.L_0:
        /*0004*/ 	.word	index@(matmul_kernel)
        /*0008*/ 	.word	0x000000be


	//----- nvinfo : EIATTR_FRAME_SIZE
	.align		4
.L_1:
        /*000c*/ 	.byte	0x04, 0x11
        /*000e*/ 	.short	(.L_3 - .L_2)
	.align		4
.L_2:
        /*0010*/ 	.word	index@(matmul_kernel)
        /*0014*/ 	.word	0x00000000


	//----- nvinfo : EIATTR_MIN_STACK_SIZE
	.align		4
.L_3:
        /*0018*/ 	.byte	0x04, 0x12
        /*001a*/ 	.short	(.L_5 - .L_4)
	.align		4
.L_4:
        /*001c*/ 	.word	index@(matmul_kernel)
        /*0020*/ 	.word	0x00000000
.L_5:


//--------------------- .nv.info.matmul_kernel    --------------------------
	.section	.nv.info.matmul_kernel,"",@"SHT_CUDA_INFO"
	.sectionflags	@""
	.align	4


	//----- nvinfo : EIATTR_CUDA_API_VERSION
	.align		4
        /*0000*/ 	.byte	0x04, 0x37
        /*0002*/ 	.short	(.L_7 - .L_6)
.L_6:
        /*0004*/ 	.word	0x00000082


	//----- nvinfo : EIATTR_SW2861232_WAR
	.align		4
.L_7:
        /*0008*/ 	.byte	0x01, 0x35
	.zero		2


	//----- nvinfo : EIATTR_PARAM_CBANK
	.align		4
        /*000c*/ 	.byte	0x04, 0x0a
        /*000e*/ 	.short	(.L_9 - .L_8)
	.align		4
.L_8:
        /*0010*/ 	.word	index@(.nv.constant0.matmul_kernel)
        /*0014*/ 	.short	0x0160
        /*0016*/ 	.short	0x0050


	//----- nvinfo : EIATTR_CBANK_PARAM_SIZE
	.align		4
.L_9:
        /*0018*/ 	.byte	0x03, 0x19
        /*001a*/ 	.short	0x0050


	//----- nvinfo : EIATTR_KPARAM_INFO
	.align		4
        /*001c*/ 	.byte	0x04, 0x17
        /*001e*/ 	.short	(.L_11 - .L_10)
.L_10:
        /*0020*/ 	.word	0x00000000
        /*0024*/ 	.short	0x000d
        /*0026*/ 	.short	0x0048
        /*0028*/ 	.byte	0x00, 0xf4, 0x21, 0x00


	//----- nvinfo : EIATTR_KPARAM_INFO
	.align		4
.L_11:
        /*002c*/ 	.byte	0x04, 0x17
        /*002e*/ 	.short	(.L_13 - .L_12)
.L_12:
        /*0030*/ 	.word	0x00000000
        /*0034*/ 	.short	0x000c
        /*0036*/ 	.short	0x0040
        /*0038*/ 	.byte	0x00, 0xf4, 0x21, 0x00


	//----- nvinfo : EIATTR_KPARAM_INFO
	.align		4
.L_13:
        /*003c*/ 	.byte	0x04, 0x17
        /*003e*/ 	.short	(.L_15 - .L_14)
.L_14:
        /*0040*/ 	.word	0x00000000
        /*0044*/ 	.short	0x000b
        /*0046*/ 	.short	0x0038
        /*0048*/ 	.byte	0x00, 0xf0, 0x11, 0x00


	//----- nvinfo : EIATTR_KPARAM_INFO
	.align		4
.L_15:
        /*004c*/ 	.byte	0x04, 0x17
        /*004e*/ 	.short	(.L_17 - .L_16)
.L_16:
        /*0050*/ 	.word	0x00000000
        /*0054*/ 	.short	0x000a
        /*0056*/ 	.short	0x0034
        /*0058*/ 	.byte	0x00, 0xf0, 0x11, 0x00


	//----- nvinfo : EIATTR_KPARAM_INFO
	.align		4
.L_17:
        /*005c*/ 	.byte	0x04, 0x17
        /*005e*/ 	.short	(.L_19 - .L_18)
.L_18:
        /*0060*/ 	.word	0x00000000
        /*0064*/ 	.short	0x0009
        /*0066*/ 	.short	0x0030
        /*0068*/ 	.byte	0x00, 0xf0, 0x11, 0x00


	//----- nvinfo : EIATTR_KPARAM_INFO
	.align		4
.L_19:
        /*006c*/ 	.byte	0x04, 0x17
        /*006e*/ 	.short	(.L_21 - .L_20)
.L_20:
        /*0070*/ 	.word	0x00000000
        /*0074*/ 	.short	0x0008
        /*0076*/ 	.short	0x002c
        /*0078*/ 	.byte	0x00, 0xf0, 0x11, 0x00


	//----- nvinfo : EIATTR_KPARAM_INFO
	.align		4
.L_21:
        /*007c*/ 	.byte	0x04, 0x17
        /*007e*/ 	.short	(.L_23 - .L_22)
.L_22:
        /*0080*/ 	.word	0x00000000
        /*0084*/ 	.short	0x0007
        /*0086*/ 	.short	0x0028
        /*0088*/ 	.byte	0x00, 0xf0, 0x11, 0x00


	//----- nvinfo : EIATTR_KPARAM_INFO
	.align		4
.L_23:
        /*008c*/ 	.byte	0x04, 0x17
        /*008e*/ 	.short	(.L_25 - .L_24)
.L_24:
        /*0090*/ 	.word	0x00000000
        /*0094*/ 	.short	0x0006
        /*0096*/ 	.short	0x0024
        /*0098*/ 	.byte	0x00, 0xf0, 0x11, 0x00


	//----- nvinfo : EIATTR_KPARAM_INFO
	.align		4
.L_25:
        /*009c*/ 	.byte	0x04, 0x17
        /*009e*/ 	.short	(.L_27 - .L_26)
.L_26:
        /*00a0*/ 	.word	0x00000000
        /*00a4*/ 	.short	0x0005
        /*00a6*/ 	.short	0x0020
        /*00a8*/ 	.byte	0x00, 0xf0, 0x11, 0x00


	//----- nvinfo : EIATTR_KPARAM_INFO
	.align		4
.L_27:
        /*00ac*/ 	.byte	0x04, 0x17
        /*00ae*/ 	.short	(.L_29 - .L_28)
.L_28:
        /*00b0*/ 	.word	0x00000000
        /*00b4*/ 	.short	0x0004
        /*00b6*/ 	.short	0x001c
        /*00b8*/ 	.byte	0x00, 0xf0, 0x11, 0x00


	//----- nvinfo : EIATTR_KPARAM_INFO
	.align		4
.L_29:
        /*00bc*/ 	.byte	0x04, 0x17
        /*00be*/ 	.short	(.L_31 - .L_30)
.L_30:
        /*00c0*/ 	.word	0x00000000
        /*00c4*/ 	.short	0x0003
        /*00c6*/ 	.short	0x0018
        /*00c8*/ 	.byte	0x00, 0xf0, 0x11, 0x00


	//----- nvinfo : EIATTR_KPARAM_INFO
	.align		4
.L_31:
        /*00cc*/ 	.byte	0x04, 0x17
        /*00ce*/ 	.short	(.L_33 - .L_32)
.L_32:
        /*00d0*/ 	.word	0x00000000
        /*00d4*/ 	.short	0x0002
        /*00d6*/ 	.short	0x0010
        /*00d8*/ 	.byte	0x00, 0xf4, 0x21, 0x00


	//----- nvinfo : EIATTR_KPARAM_INFO
	.align		4
.L_33:
        /*00dc*/ 	.byte	0x04, 0x17
        /*00de*/ 	.short	(.L_35 - .L_34)
.L_34:
        /*00e0*/ 	.word	0x00000000
        /*00e4*/ 	.short	0x0001
        /*00e6*/ 	.short	0x0008
        /*00e8*/ 	.byte	0x00, 0xf4, 0x21, 0x00


	//----- nvinfo : EIATTR_KPARAM_INFO
	.align		4
.L_35:
        /*00ec*/ 	.byte	0x04, 0x17
        /*00ee*/ 	.short	(.L_37 - .L_36)
.L_36:
        /*00f0*/ 	.word	0x00000000
        /*00f4*/ 	.short	0x0000
        /*00f6*/ 	.short	0x0000
        /*00f8*/ 	.byte	0x00, 0xf4, 0x21, 0x00


	//----- nvinfo : EIATTR_MAXREG_COUNT
	.align		4
.L_37:
        /*00fc*/ 	.byte	0x03, 0x1b
        /*00fe*/ 	.short	0x00ff


	//----- nvinfo : EIATTR_NUM_BARRIERS
	.align		4
        /*0100*/ 	.byte	0x02, 0x4c
        /*0102*/ 	.byte	0x01
	.zero		1


	//----- nvinfo : EIATTR_MERCURY_ISA_VERSION
	.align		4
        /*0104*/ 	.byte	0x03, 0x5f
        /*0106*/ 	.short	0x0000


	//----- nvinfo : EIATTR_EXIT_INSTR_OFFSETS
	.align		4
        /*0108*/ 	.byte	0x04, 0x1c
        /*010a*/ 	.short	(.L_39 - .L_38)


	//   ....[0]....
.L_38:
        /*010c*/ 	.word	0x00003010


	//   ....[1]....
        /*0110*/ 	.word	0x00003040


	//----- nvinfo : EIATTR_REQNTID
	.align		4
.L_39:
        /*0114*/ 	.byte	0x04, 0x10
        /*0116*/ 	.short	(.L_41 - .L_40)
.L_40:
        /*0118*/ 	.word	0x00000100
        /*011c*/ 	.word	0x00000001
        /*0120*/ 	.word	0x00000001
.L_41:


//--------------------- .nv.callgraph             --------------------------
	.section	.nv.callgraph,"",@"SHT_CUDA_CALLGRAPH"
	.align	4
	.sectionentsize	8
	.align		4
        /*0000*/ 	.word	0x00000000
	.align		4
        /*0004*/ 	.word	0xffffffff
	.align		4
        /*0008*/ 	.word	0x00000000
	.align		4
        /*000c*/ 	.word	0xfffffffe
	.align		4
        /*0010*/ 	.word	0x00000000
	.align		4
        /*0014*/ 	.word	0xfffffffd
	.align		4
        /*0018*/ 	.word	0x00000000
	.align		4
        /*001c*/ 	.word	0xfffffffc


//--------------------- .nv.rel.action            --------------------------
	.section	.nv.rel.action,"",@"SHT_CUDA_RELOCINFO"
	.align	8
	.sectionentsize	8
        /*0000*/ 	.byte	0x73, 0x00, 0x00, 0x00, 0x00, 0x00, 0x00, 0x00, 0x00, 0x00, 0x00, 0x11, 0x25, 0x00, 0x05, 0x36


//--------------------- .nv.constant0.matmul_kernel --------------------------
	.section	.nv.constant0.matmul_kernel,"a",@progbits
	.sectionflags	@""
	.align	4
.nv.constant0.matmul_kernel:
	.zero		432


//--------------------- .text.matmul_kernel       --------------------------
	.section	.text.matmul_kernel,"ax",@progbits
	.sectioninfo	@"SHI_REGISTERS=190"
	.align	128
        .global         matmul_kernel
        .type           matmul_kernel,@function
        .size           matmul_kernel,(.L_x_4 - matmul_kernel)
        .other          matmul_kernel,@"STO_CUDA_ENTRY STV_DEFAULT"
matmul_kernel:
.text.matmul_kernel:
[----:B------:R-:W-:Y:S02]  /*0000*/  IMAD.MOV.U32 R1, RZ, RZ, c[0x0][0x28] ;  /* 0x00000a00ff017624 */ /* 0x000fe400078e00ff */
[----:B------:R-:W-:Y:S01]  /*0010*/  IMAD.MOV.U32 R6, RZ, RZ, 0x3f ;  /* 0x0000003fff067424 */ /* 0x000fe200078e00ff */
[----:B------:R-:W0:Y:S01]  /*0020*/  S2R R5, SR_CTAID.X ;  /* 0x0000000000057919 */ /* 0x000e220000002500 */
[----:B------:R-:W-:Y:S02]  /*0030*/  ULDC UR4, c[0x0][0x180] ;  /* 0x0000600000047ab9 */ /* 0x000fe40000000800 */
[----:B------:R-:W-:Y:S01]  /*0040*/  ULDC.64 UR6, c[0x0][0x118] ;  /* 0x0000460000067ab9 */ /* 0x000fe20000000a00 */
[----:B------:R-:W-:-:S04]  /*0050*/  IADD3 R0, R6, c[0x0][0x17c], RZ ;  /* 0x00005f0006007a10 */ /* 0x000fc80007ffe0ff */
[----:B------:R-:W-:-:S04]  /*0060*/  SHF.R.S32.HI R3, RZ, 0x1f, R0 ;  /* 0x0000001fff037819 */ /* 0x000fc80000011400 */
[----:B------:R-:W-:-:S04]  /*0070*/  LEA.HI R3, R3, R0, RZ, 0x6 ;  /* 0x0000000003037211 */ /* 0x000fc800078f30ff */
[----:B------:R-:W-:-:S05]  /*0080*/  SHF.R.S32.HI R3, RZ, 0x6, R3 ;  /* 0x00000006ff037819 */ /* 0x000fca0000011403 */
[----:B------:R-:W-:Y:S01]  /*0090*/  IMAD.SHL.U32 R4, R3, 0x8, RZ ;  /* 0x0000000803047824 */ /* 0x000fe200078e00ff */
[----:B0-----:R-:W-:-:S04]  /*00a0*/  IABS R10, R5 ;  /* 0x00000005000a7213 */ /* 0x001fc80000000000 */
[-C--:B------:R-:W-:Y:S02]  /*00b0*/  IABS R7, R4.reuse ;  /* 0x0000000400077213 */ /* 0x080fe40000000000 */
[----:B------:R-:W-:Y:S02]  /*00c0*/  IABS R11, R4 ;  /* 0x00000004000b7213 */ /* 0x000fe40000000000 */
[----:B------:R-:W0:Y:S08]  /*00d0*/  I2F.RP R0, R7 ;  /* 0x0000000700007306 */ /* 0x000e300000209400 */
[----:B0-----:R-:W0:Y:S02]  /*00e0*/  MUFU.RCP R0, R0 ;  /* 0x0000000000007308 */ /* 0x001e240000001000 */
[----:B0-----:R-:W-:Y:S01]  /*00f0*/  IADD3 R2, R0, 0xffffffe, RZ ;  /* 0x0ffffffe00027810 */ /* 0x001fe20007ffe0ff */
[----:B------:R-:W-:-:S05]  /*0100*/  IMAD.MOV R0, RZ, RZ, -R11 ;  /* 0x000000ffff007224 */ /* 0x000fca00078e0a0b */
[----:B------:R0:W1:Y:S02]  /*0110*/  F2I.FTZ.U32.TRUNC.NTZ R3, R2 ;  /* 0x0000000200037305 */ /* 0x000064000021f000 */
[----:B0-----:R-:W-:Y:S02]  /*0120*/  IMAD.MOV.U32 R2, RZ, RZ, RZ ;  /* 0x000000ffff027224 */ /* 0x001fe400078e00ff */
[----:B-1----:R-:W-:-:S04]  /*0130*/  IMAD.MOV R8, RZ, RZ, -R3 ;  /* 0x000000ffff087224 */ /* 0x002fc800078e0a03 */
[----:B------:R-:W-:Y:S02]  /*0140*/  IMAD R9, R8, R7, RZ ;  /* 0x0000000708097224 */ /* 0x000fe400078e02ff */
[----:B------:R-:W-:Y:S02]  /*0150*/  IMAD.MOV.U32 R8, RZ, RZ, R10 ;  /* 0x000000ffff087224 */ /* 0x000fe400078e000a */
[----:B------:R-:W-:-:S06]  /*0160*/  IMAD.HI.U32 R3, R3, R9, R2 ;  /* 0x0000000903037227 */ /* 0x000fcc00078e0002 */
[----:B------:R-:W-:-:S04]  /*0170*/  IMAD.HI.U32 R3, R3, R8, RZ ;  /* 0x0000000803037227 */ /* 0x000fc800078e00ff */
[----:B------:R-:W-:-:S05]  /*0180*/  IMAD R0, R3, R0, R8 ;  /* 0x0000000003007224 */ /* 0x000fca00078e0208 */
[----:B------:R-:W-:-:S13]  /*0190*/  ISETP.GT.U32.AND P1, PT, R7, R0, PT ;  /* 0x000000000700720c */ /* 0x000fda0003f24070 */
[----:B------:R-:W-:Y:S01]  /*01a0*/  @!P1 IMAD.IADD R0, R0, 0x1, -R7 ;  /* 0x0000000100009824 */ /* 0x000fe200078e0a07 */
[----:B------:R-:W-:Y:S02]  /*01b0*/  @!P1 IADD3 R3, R3, 0x1, RZ ;  /* 0x0000000103039810 */ /* 0x000fe40007ffe0ff */
[----:B------:R-:W-:Y:S02]  /*01c0*/  ISETP.NE.AND P1, PT, R4, RZ, PT ;  /* 0x000000ff0400720c */ /* 0x000fe40003f25270 */
[----:B------:R-:W-:Y:S02]  /*01d0*/  ISETP.GE.U32.AND P0, PT, R0, R7, PT ;  /* 0x000000070000720c */ /* 0x000fe40003f06070 */
[----:B------:R-:W-:-:S04]  /*01e0*/  LOP3.LUT R0, R5, R4, RZ, 0x3c, !PT ;  /* 0x0000000405007212 */ /* 0x000fc800078e3cff */
[----:B------:R-:W-:Y:S02]  /*01f0*/  ISETP.GE.AND P2, PT, R0, RZ, PT ;  /* 0x000000ff0000720c */ /* 0x000fe40003f46270 */
[----:B------:R-:W-:-:S05]  /*0200*/  IADD3 R0, R6, c[0x0][0x178], RZ ;  /* 0x00005e0006007a10 */ /* 0x000fca0007ffe0ff */
[----:B------:R-:W-:-:S05]  /*0210*/  @P0 IADD3 R3, R3, 0x1, RZ ;  /* 0x0000000103030810 */ /* 0x000fca0007ffe0ff */
[----:B------:R-:W-:Y:S01]  /*0220*/  IMAD.MOV.U32 R2, RZ, RZ, R3 ;  /* 0x000000ffff027224 */ /* 0x000fe200078e0003 */
[----:B------:R-:W-:-:S03]  /*0230*/  SHF.R.S32.HI R3, RZ, 0x1f, R0 ;  /* 0x0000001fff037819 */ /* 0x000fc60000011400 */
[----:B------:R-:W-:Y:S01]  /*0240*/  @!P2 IMAD.MOV R2, RZ, RZ, -R2 ;  /* 0x000000ffff02a224 */ /* 0x000fe200078e0a02 */
[----:B------:R-:W-:Y:S02]  /*0250*/  @!P1 LOP3.LUT R2, RZ, R4, RZ, 0x33, !PT ;  /* 0x00000004ff029212 */ /* 0x000fe400078e33ff */
[----:B------:R-:W-:-:S03]  /*0260*/  LEA.HI R3, R3, R0, RZ, 0x6 ;  /* 0x0000000003037211 */ /* 0x000fc600078f30ff */
[----:B------:R-:W-:Y:S02]  /*0270*/  IMAD.SHL.U32 R8, R2, 0x8, RZ ;  /* 0x0000000802087824 */ /* 0x000fe400078e00ff */
[----:B------:R-:W-:-:S03]  /*0280*/  IMAD.MOV R2, RZ, RZ, -R2 ;  /* 0x000000ffff027224 */ /* 0x000fc600078e0a02 */
[----:B------:R-:W-:Y:S01]  /*0290*/  LEA.HI.SX32 R3, R3, -R8, 0x1a ;  /* 0x8000000803037211 */ /* 0x000fe200078fd2ff */
[----:B------:R-:W-:-:S03]  /*02a0*/  IMAD R11, R4, R2, R5 ;  /* 0x00000002040b7224 */ /* 0x000fc600078e0205 */
[----:B------:R-:W-:Y:S02]  /*02b0*/  IMNMX R10, R3, 0x8, PT ;  /* 0x00000008030a7817 */ /* 0x000fe40003800200 */
[----:B------:R-:W-:Y:S02]  /*02c0*/  IABS R9, R11 ;  /* 0x0000000b00097213 */ /* 0x000fe40000000000 */
[-C--:B------:R-:W-:Y:S02]  /*02d0*/  IABS R7, R10.reuse ;  /* 0x0000000a00077213 */ /* 0x080fe40000000000 */
[----:B------:R-:W-:Y:S02]  /*02e0*/  IABS R4, R10 ;  /* 0x0000000a00047213 */ /* 0x000fe40000000000 */
[----:B------:R-:W0:Y:S08]  /*02f0*/  I2F.RP R0, R7 ;  /* 0x0000000700007306 */ /* 0x000e300000209400 */
[----:B0-----:R-:W0:Y:S02]  /*0300*/  MUFU.RCP R0, R0 ;  /* 0x0000000000007308 */ /* 0x001e240000001000 */
[----:B0-----:R-:W-:Y:S01]  /*0310*/  IADD3 R3, R0, 0xffffffe, RZ ;  /* 0x0ffffffe00037810 */ /* 0x001fe20007ffe0ff */
[----:B------:R-:W-:-:S05]  /*0320*/  IMAD.MOV R0, RZ, RZ, -R4 ;  /* 0x000000ffff007224 */ /* 0x000fca00078e0a04 */
[----:B------:R-:W0:Y:S02]  /*0330*/  F2I.FTZ.U32.TRUNC.NTZ R3, R3 ;  /* 0x0000000300037305 */ /* 0x000e24000021f000 */
[----:B0-----:R-:W-:-:S04]  /*0340*/  IMAD.MOV R6, RZ, RZ, -R3 ;  /* 0x000000ffff067224 */ /* 0x001fc800078e0a03 */
[----:B------:R-:W-:Y:S02]  /*0350*/  IMAD.MOV.U32 R2, RZ, RZ, R6 ;  /* 0x000000ffff027224 */ /* 0x000fe400078e0006 */
[----:B------:R-:W-:Y:S02]  /*0360*/  IMAD.MOV.U32 R6, RZ, RZ, c[0x0][0x180] ;  /* 0x00006000ff067624 */ /* 0x000fe400078e00ff */
[----:B------:R-:W-:Y:S02]  /*0370*/  IMAD R5, R2, R7, RZ ;  /* 0x0000000702057224 */ /* 0x000fe400078e02ff */
[----:B------:R-:W-:Y:S01]  /*0380*/  IMAD.MOV.U32 R2, RZ, RZ, RZ ;  /* 0x000000ffff027224 */ /* 0x000fe200078e00ff */
[----:B------:R-:W-:-:S03]  /*0390*/  IADD3 R6, R6, 0x3f, RZ ;  /* 0x0000003f06067810 */ /* 0x000fc60007ffe0ff */
[----:B------:R-:W-:Y:S01]  /*03a0*/  IMAD.HI.U32 R2, R3, R5, R2 ;  /* 0x0000000503027227 */ /* 0x000fe200078e0002 */
[----:B------:R-:W-:-:S04]  /*03b0*/  LOP3.LUT R3, R11, R10, RZ, 0x3c, !PT ;  /* 0x0000000a0b037212 */ /* 0x000fc800078e3cff */
[----:B------:R-:W-:Y:S01]  /*03c0*/  ISETP.GE.AND P2, PT, R3, RZ, PT ;  /* 0x000000ff0300720c */ /* 0x000fe20003f46270 */
[----:B------:R-:W-:-:S04]  /*03d0*/  IMAD.HI.U32 R2, R2, R9, RZ ;  /* 0x0000000902027227 */ /* 0x000fc800078e00ff */
[----:B------:R-:W-:-:S05]  /*03e0*/  IMAD R0, R2, R0, R9 ;  /* 0x0000000002007224 */ /* 0x000fca00078e0209 */
[----:B------:R-:W-:-:S13]  /*03f0*/  ISETP.GT.U32.AND P1, PT, R7, R0, PT ;  /* 0x000000000700720c */ /* 0x000fda0003f24070 */
[----:B------:R-:W-:Y:S01]  /*0400*/  @!P1 IMAD.IADD R0, R0, 0x1, -R7 ;  /* 0x0000000100009824 */ /* 0x000fe200078e0a07 */
[----:B------:R-:W-:Y:S02]  /*0410*/  @!P1 IADD3 R2, R2, 0x1, RZ ;  /* 0x0000000102029810 */ /* 0x000fe40007ffe0ff */
[----:B------:R-:W-:Y:S02]  /*0420*/  ISETP.NE.AND P1, PT, R10, RZ, PT ;  /* 0x000000ff0a00720c */ /* 0x000fe40003f25270 */
[----:B------:R-:W-:Y:S02]  /*0430*/  ISETP.GE.U32.AND P0, PT, R0, R7, PT ;  /* 0x000000070000720c */ /* 0x000fe40003f06070 */
[----:B------:R-:W0:Y:S11]  /*0440*/  S2R R0, SR_TID.X ;  /* 0x0000000000007919 */ /* 0x000e360000002100 */
[----:B------:R-:W-:-:S02]  /*0450*/  @P0 IADD3 R2, R2, 0x1, RZ ;  /* 0x0000000102020810 */ /* 0x000fc40007ffe0ff */
[----:B------:R-:W-:-:S03]  /*0460*/  ISETP.GT.AND P0, PT, R6, 0x3f, PT ;  /* 0x0000003f0600780c */ /* 0x000fc60003f04270 */
[----:B------:R-:W-:Y:S01]  /*0470*/  @!P2 IMAD.MOV R2, RZ, RZ, -R2 ;  /* 0x000000ffff02a224 */ /* 0x000fe200078e0a02 */
[----:B------:R-:W-:-:S05]  /*0480*/  @!P1 LOP3.LUT R2, RZ, R10, RZ, 0x33, !PT ;  /* 0x0000000aff029212 */ /* 0x000fca00078e33ff */
[----:B------:R-:W-:Y:S01]  /*0490*/  IMAD.MOV R3, RZ, RZ, -R2 ;  /* 0x000000ffff037224 */ /* 0x000fe200078e0a02 */
[----:B0-----:R-:W-:-:S03]  /*04a0*/  SHF.R.U32.HI R84, RZ, 0x6, R0 ;  /* 0x00000006ff547819 */ /* 0x001fc60000011600 */
[----:B------:R-:W-:Y:S01]  /*04b0*/  IMAD R3, R10, R3, R11 ;  /* 0x000000030a037224 */ /* 0x000fe200078e020b */
[----:B------:R-:W-:Y:S02]  /*04c0*/  LOP3.LUT R85, R0, 0x3f, RZ, 0xc0, !PT ;  /* 0x0000003f00557812 */ /* 0x000fe400078ec0ff */
[----:B------:R-:W-:Y:S01]  /*04d0*/  SGXT.U32 R84, R84, 0x2 ;  /* 0x000000025454781a */ /* 0x000fe20000000000 */
[----:B------:R-:W-:Y:S02]  /*04e0*/  IMAD.IADD R4, R8, 0x1, R3 ;  /* 0x0000000108047824 */ /* 0x000fe400078e0203 */
[----:B------:R-:W-:Y:S01]  /*04f0*/  IMAD.SHL.U32 R3, R2, 0x40, RZ ;  /* 0x0000004002037824 */ /* 0x000fe200078e00ff */
[----:B------:R-:W-:Y:S01]  /*0500*/  LOP3.LUT R116, R84, 0x4, RZ, 0xfc, !PT ;  /* 0x0000000454747812 */ /* 0x000fe200078efcff */
[----:B------:R-:W-:Y:S01]  /*0510*/  IMAD R99, R4, 0x40, R85 ;  /* 0x0000004004637824 */ /* 0x000fe200078e0255 */
[C---:B------:R-:W-:Y:S02]  /*0520*/  LOP3.LUT R118, R84.reuse, 0x8, RZ, 0xfc, !PT ;  /* 0x0000000854767812 */ /* 0x040fe400078efcff */
[----:B------:R-:W-:-:S02]  /*0530*/  LOP3.LUT R120, R84, 0xc, RZ, 0xfc, !PT ;  /* 0x0000000c54787812 */ /* 0x000fc400078efcff */
[C---:B------:R-:W-:Y:S02]  /*0540*/  LOP3.LUT R122, R84.reuse, 0x10, RZ, 0xfc, !PT ;  /* 0x00000010547a7812 */ /* 0x040fe400078efcff */
[C---:B------:R-:W-:Y:S02]  /*0550*/  LOP3.LUT R124, R84.reuse, 0x14, RZ, 0xfc, !PT ;  /* 0x00000014547c7812 */ /* 0x040fe400078efcff */
[C---:B------:R-:W-:Y:S02]  /*0560*/  LOP3.LUT R126, R84.reuse, 0x18, RZ, 0xfc, !PT ;  /* 0x00000018547e7812 */ /* 0x040fe400078efcff */
[C---:B------:R-:W-:Y:S02]  /*0570*/  LOP3.LUT R128, R84.reuse, 0x1c, RZ, 0xfc, !PT ;  /* 0x0000001c54807812 */ /* 0x040fe400078efcff */
        /* <DEDUP_REMOVED lines=8> */
[C---:B------:R-:W-:Y:S02]  /*0600*/  LOP3.LUT R143, R3.reuse, R84, RZ, 0xfc, !PT ;  /* 0x00000054038f7212 */ /* 0x040fe400078efcff */
[C-C-:B------:R-:W-:Y:S02]  /*0610*/  LOP3.LUT R86, R3.reuse, 0x4, R84.reuse, 0xfe, !PT ;  /* 0x0000000403567812 */ /* 0x140fe400078efe54 */
[C-C-:B------:R-:W-:Y:S02]  /*0620*/  LOP3.LUT R87, R3.reuse, 0x8, R84.reuse, 0xfe, !PT ;  /* 0x0000000803577812 */ /* 0x140fe400078efe54 */
[C-C-:B------:R-:W-:Y:S02]  /*0630*/  LOP3.LUT R88, R3.reuse, 0xc, R84.reuse, 0xfe, !PT ;  /* 0x0000000c03587812 */ /* 0x140fe400078efe54 */
[C-C-:B------:R-:W-:Y:S02]  /*0640*/  LOP3.LUT R89, R3.reuse, 0x10, R84.reuse, 0xfe, !PT ;  /* 0x0000001003597812 */ /* 0x140fe400078efe54 */
[----:B------:R-:W-:-:S02]  /*0650*/  LOP3.LUT R90, R3, 0x14, R84, 0xfe, !PT ;  /* 0x00000014035a7812 */ /* 0x000fc400078efe54 */
[C-C-:B------:R-:W-:Y:S02]  /*0660*/  LOP3.LUT R91, R3.reuse, 0x18, R84.reuse, 0xfe, !PT ;  /* 0x00000018035b7812 */ /* 0x140fe400078efe54 */
        /* <DEDUP_REMOVED lines=8> */
[----:B------:R-:W-:Y:S01]  /*06f0*/  LOP3.LUT R98, R3, 0x3c, R84, 0xfe, !PT ;  /* 0x0000003c03627812 */ /* 0x000fe200078efe54 */
[----:B------:R-:W-:Y:S05]  /*0700*/  @P0 BRA `(.L_x_0) ;  /* 0x0000007000000947 */ /* 0x000fea0003800000 */
[C---:B------:R-:W-:Y:S01]  /*0710*/  IMAD.SHL.U32 R100, R0.reuse, 0x2, RZ ;  /* 0x0000000200647824 */ /* 0x040fe200078e00ff */
[----:B------:R-:W-:Y:S01]  /*0720*/  CS2R R24, SRZ ;  /* 0x0000000000187805 */ /* 0x000fe2000001ff00 */
[----:B------:R-:W-:Y:S01]  /*0730*/  IMAD.SHL.U32 R101, R0, 0x40, RZ ;  /* 0x0000004000657824 */ /* 0x000fe200078e00ff */
[----:B------:R-:W-:Y:S01]  /*0740*/  CS2R R40, SRZ ;  /* 0x0000000000287805 */ /* 0x000fe2000001ff00 */
[----:B------:R-:W-:Y:S01]  /*0750*/  CS2R R26, SRZ ;  /* 0x00000000001a7805 */ /* 0x000fe2000001ff00 */
[----:B------:R-:W-:Y:S01]  /*0760*/  CS2R R42, SRZ ;  /* 0x00000000002a7805 */ /* 0x000fe2000001ff00 */
[----:B------:R-:W-:Y:S05]  /*0770*/  BRA `(.L_x_1) ;  /* 0x0000208000007947 */ /* 0x000fea0003800000 */
.L_x_0:
[----:B------:R-:W-:Y:S01]  /*0780*/  IABS R24, c[0x0][0x17c] ;  /* 0x00005f0000187a13 */ /* 0x000fe20000000000 */
[C---:B------:R-:W-:Y:S01]  /*0790*/  IMAD.SHL.U32 R100, R0.reuse, 0x2, RZ ;  /* 0x0000000200647824 */ /* 0x040fe200078e00ff */
[----:B------:R-:W-:Y:S01]  /*07a0*/  IABS R28, c[0x0][0x178] ;  /* 0x00005e00001c7a13 */ /* 0x000fe20000000000 */
[----:B------:R-:W-:Y:S01]  /*07b0*/  IMAD.SHL.U32 R101, R0, 0x40, RZ ;  /* 0x0000004000657824 */ /* 0x000fe200078e00ff */
[----:B------:R-:W0:Y:S01]  /*07c0*/  I2F.RP R7, R24 ;  /* 0x0000001800077306 */ /* 0x000e220000209400 */
[----:B------:R-:W-:Y:S01]  /*07d0*/  IABS R10, R98 ;  /* 0x00000062000a7213 */ /* 0x000fe20000000000 */
[----:B------:R-:W-:Y:S01]  /*07e0*/  IMAD.MOV.U32 R137, RZ, RZ, c[0x0][0x18c] ;  /* 0x00006300ff897624 */ /* 0x000fe200078e00ff */
[----:B------:R-:W-:Y:S01]  /*07f0*/  IABS R11, R145 ;  /* 0x00000091000b7213 */ /* 0x000fe20000000000 */
[----:B------:R-:W-:Y:S01]  /*0800*/  IMAD.MOV.U32 R139, RZ, RZ, c[0x0][0x188] ;  /* 0x00006200ff8b7624 */ /* 0x000fe200078e00ff */
[----:B------:R-:W-:Y:S01]  /*0810*/  IABS R14, R95 ;  /* 0x0000005f000e7213 */ /* 0x000fe20000000000 */
[----:B------:R-:W-:Y:S01]  /*0820*/  IMAD R103, R85, c[0x0][0x18c], RZ ;  /* 0x0000630055677a24 */ /* 0x000fe200078e02ff */
[----:B------:R-:W-:Y:S01]  /*0830*/  IABS R16, R94 ;  /* 0x0000005e00107213 */ /* 0x000fe20000000000 */
[----:B------:R-:W1:Y:S01]  /*0840*/  I2F.RP R8, R28 ;  /* 0x0000001c00087306 */ /* 0x000e620000209400 */
[----:B------:R-:W-:Y:S01]  /*0850*/  IABS R20, R91 ;  /* 0x0000005b00147213 */ /* 0x000fe20000000000 */
[----:B------:R-:W-:Y:S01]  /*0860*/  IMAD R105, R84, c[0x0][0x188], RZ ;  /* 0x0000620054697a24 */ /* 0x000fe200078e02ff */
[----:B------:R-:W-:Y:S01]  /*0870*/  IABS R26, R143 ;  /* 0x0000008f001a7213 */ /* 0x000fe20000000000 */
[----:B------:R-:W-:Y:S01]  /*0880*/  IMAD R107, R142, c[0x0][0x188], RZ ;  /* 0x000062008e6b7a24 */ /* 0x000fe200078e02ff */
[----:B------:R-:W-:Y:S01]  /*0890*/  IABS R22, R90 ;  /* 0x0000005a00167213 */ /* 0x000fe20000000000 */
[----:B------:R-:W-:Y:S01]  /*08a0*/  IMAD R109, R141, c[0x0][0x188], RZ ;  /* 0x000062008d6d7a24 */ /* 0x000fe200078e02ff */
[----:B------:R-:W-:Y:S01]  /*08b0*/  IABS R12, R97 ;  /* 0x00000061000c7213 */ /* 0x000fe20000000000 */
[----:B0-----:R-:W0:Y:S01]  /*08c0*/  MUFU.RCP R7, R7 ;  /* 0x0000000700077308 */ /* 0x001e220000001000 */
[----:B------:R-:W-:Y:S01]  /*08d0*/  IABS R19, R92 ;  /* 0x0000005c00137213 */ /* 0x000fe20000000000 */
[----:B------:R-:W-:Y:S01]  /*08e0*/  IMAD R111, R140, c[0x0][0x188], RZ ;  /* 0x000062008c6f7a24 */ /* 0x000fe200078e02ff */
[----:B------:R-:W-:Y:S01]  /*08f0*/  IABS R29, R99 ;  /* 0x00000063001d7213 */ /* 0x000fe20000000000 */
[----:B------:R-:W-:Y:S01]  /*0900*/  IMAD R113, R138, c[0x0][0x188], RZ ;  /* 0x000062008a717a24 */ /* 0x000fe200078e02ff */
[----:B------:R-:W-:Y:S01]  /*0910*/  CS2R R32, SRZ ;  /* 0x0000000000207805 */ /* 0x000fe2000001ff00 */
[----:B------:R-:W-:Y:S01]  /*0920*/  IMAD R115, R136, c[0x0][0x188], RZ ;  /* 0x0000620088737a24 */ /* 0x000fe200078e02ff */
[----:B------:R-:W-:Y:S01]  /*0930*/  CS2R R34, SRZ ;  /* 0x0000000000227805 */ /* 0x000fe2000001ff00 */
[----:B-1----:R-:W1:Y:S01]  /*0940*/  MUFU.RCP R8, R8 ;  /* 0x0000000800087308 */ /* 0x002e620000001000 */
[----:B------:R-:W-:Y:S01]  /*0950*/  IMAD R117, R134, c[0x0][0x188], RZ ;  /* 0x0000620086757a24 */ /* 0x000fe200078e02ff */
[----:B------:R-:W-:Y:S01]  /*0960*/  CS2R R40, SRZ ;  /* 0x0000000000287805 */ /* 0x000fe2000001ff00 */
[----:B------:R-:W-:Y:S01]  /*0970*/  IMAD R119, R132, c[0x0][0x188], RZ ;  /* 0x0000620084777a24 */ /* 0x000fe200078e02ff */
[----:B------:R-:W-:Y:S01]  /*0980*/  CS2R R42, SRZ ;  /* 0x00000000002a7805 */ /* 0x000fe2000001ff00 */
[----:B------:R-:W-:Y:S01]  /*0990*/  IMAD R121, R130, c[0x0][0x188], RZ ;  /* 0x0000620082797a24 */ /* 0x000fe200078e02ff */
[----:B------:R-:W-:Y:S01]  /*09a0*/  CS2R R44, SRZ ;  /* 0x00000000002c7805 */ /* 0x000fe2000001ff00 */
[----:B------:R-:W-:Y:S01]  /*09b0*/  IMAD R123, R128, c[0x0][0x188], RZ ;  /* 0x00006200807b7a24 */ /* 0x000fe200078e02ff */
[----:B0-----:R-:W-:Y:S01]  /*09c0*/  IADD3 R2, R7, 0xffffffe, RZ ;  /* 0x0ffffffe07027810 */ /* 0x001fe20007ffe0ff */
[----:B------:R-:W-:Y:S01]  /*09d0*/  IMAD R125, R126, c[0x0][0x188], RZ ;  /* 0x000062007e7d7a24 */ /* 0x000fe200078e02ff */
[----:B------:R-:W-:Y:S01]  /*09e0*/  LOP3.LUT R7, R100, 0x10, RZ, 0xc0, !PT ;  /* 0x0000001064077812 */ /* 0x000fe200078ec0ff */
[----:B------:R-:W-:Y:S01]  /*09f0*/  IMAD R127, R124, c[0x0][0x188], RZ ;  /* 0x000062007c7f7a24 */ /* 0x000fe200078e02ff */
[----:B------:R0:W2:Y:S01]  /*0a00*/  F2I.FTZ.U32.TRUNC.NTZ R3, R2 ;  /* 0x0000000200037305 */ /* 0x0000a2000021f000 */
[----:B------:R-:W-:Y:S01]  /*0a10*/  IMAD R129, R122, c[0x0][0x188], RZ ;  /* 0x000062007a817a24 */ /* 0x000fe200078e02ff */
[----:B------:R-:W-:Y:S01]  /*0a20*/  CS2R R46, SRZ ;  /* 0x00000000002e7805 */ /* 0x000fe2000001ff00 */
[----:B------:R-:W-:Y:S01]  /*0a30*/  IMAD R131, R120, c[0x0][0x188], RZ ;  /* 0x0000620078837a24 */ /* 0x000fe200078e02ff */
[----:B-1----:R-:W-:Y:S01]  /*0a40*/  IADD3 R4, R8, 0xffffffe, RZ ;  /* 0x0ffffffe08047810 */ /* 0x002fe20007ffe0ff */
[----:B------:R-:W-:Y:S01]  /*0a50*/  IMAD R133, R118, c[0x0][0x188], RZ ;  /* 0x0000620076857a24 */ /* 0x000fe200078e02ff */
[----:B------:R-:W-:Y:S01]  /*0a60*/  SHF.R.U32.HI R8, RZ, 0x2, R0 ;  /* 0x00000002ff087819 */ /* 0x000fe20000011600 */
[----:B------:R-:W-:Y:S01]  /*0a70*/  IMAD R135, R116, c[0x0][0x188], RZ ;  /* 0x0000620074877a24 */ /* 0x000fe200078e02ff */
[----:B------:R-:W1:Y:S01]  /*0a80*/  F2I.FTZ.U32.TRUNC.NTZ R5, R4 ;  /* 0x0000000400057305 */ /* 0x000e62000021f000 */
[----:B0-----:R-:W-:Y:S01]  /*0a90*/  IMAD.MOV.U32 R2, RZ, RZ, RZ ;  /* 0x000000ffff027224 */ /* 0x001fe200078e00ff */
[----:B------:R-:W-:Y:S01]  /*0aa0*/  LOP3.LUT R25, R7, 0x20, R8, 0xf8, !PT ;  /* 0x0000002007197812 */ /* 0x000fe200078ef808 */
[----:B------:R-:W-:-:S02]  /*0ab0*/  IMAD.SHL.U32 R137, R137, 0x40, RZ ;  /* 0x0000004089897824 */ /* 0x000fc400078e00ff */
[----:B------:R-:W-:Y:S02]  /*0ac0*/  IMAD.SHL.U32 R139, R139, 0x40, RZ ;  /* 0x000000408b8b7824 */ /* 0x000fe400078e00ff */
[----:B--2---:R-:W-:-:S04]  /*0ad0*/  IMAD.MOV R9, RZ, RZ, -R3 ;  /* 0x000000ffff097224 */ /* 0x004fc800078e0a03 */
[----:B------:R-:W-:-:S04]  /*0ae0*/  IMAD R9, R9, R24, RZ ;  /* 0x0000001809097224 */ /* 0x000fc800078e02ff */
[----:B------:R-:W-:-:S04]  /*0af0*/  IMAD.HI.U32 R3, R3, R9, R2 ;  /* 0x0000000903037227 */ /* 0x000fc800078e0002 */
[----:B------:R-:W-:Y:S02]  /*0b00*/  IMAD.MOV.U32 R9, RZ, RZ, R10 ;  /* 0x000000ffff097224 */ /* 0x000fe400078e000a */
[----:B------:R-:W-:Y:S02]  /*0b10*/  IMAD.MOV.U32 R10, RZ, RZ, R11 ;  /* 0x000000ffff0a7224 */ /* 0x000fe400078e000b */
[----:B-1----:R-:W-:Y:S02]  /*0b20*/  IMAD.MOV R13, RZ, RZ, -R5 ;  /* 0x000000ffff0d7224 */ /* 0x002fe400078e0a05 */
[----:B------:R-:W-:-:S04]  /*0b30*/  IMAD.HI.U32 R4, R3, R10, RZ ;  /* 0x0000000a03047227 */ /* 0x000fc800078e00ff */
[----:B------:R-:W-:Y:S02]  /*0b40*/  IMAD.MOV R11, RZ, RZ, -R4 ;  /* 0x000000ffff0b7224 */ /* 0x000fe400078e0a04 */
[----:B------:R-:W-:Y:S02]  /*0b50*/  IMAD R13, R13, R28, RZ ;  /* 0x0000001c0d0d7224 */ /* 0x000fe400078e02ff */
[----:B------:R-:W-:Y:S02]  /*0b60*/  IMAD.MOV.U32 R4, RZ, RZ, RZ ;  /* 0x000000ffff047224 */ /* 0x000fe400078e00ff */
[----:B------:R-:W-:-:S04]  /*0b70*/  IMAD.HI.U32 R2, R3, R9, RZ ;  /* 0x0000000903027227 */ /* 0x000fc800078e00ff */
[----:B------:R-:W-:Y:S01]  /*0b80*/  IMAD.HI.U32 R18, R5, R13, R4 ;  /* 0x0000000d05127227 */ /* 0x000fe200078e0004 */
[----:B------:R-:W-:-:S03]  /*0b90*/  IABS R13, R96 ;  /* 0x00000060000d7213 */ /* 0x000fc60000000000 */
[----:B------:R-:W-:Y:S02]  /*0ba0*/  IMAD.MOV R2, RZ, RZ, -R2 ;  /* 0x000000ffff027224 */ /* 0x000fe400078e0a02 */
[----:B------:R-:W-:-:S04]  /*0bb0*/  IMAD.HI.U32 R8, R3, R13, RZ ;  /* 0x0000000d03087227 */ /* 0x000fc800078e00ff */
[----:B------:R-:W-:Y:S02]  /*0bc0*/  IMAD R2, R24, R2, R9 ;  /* 0x0000000218027224 */ /* 0x000fe400078e0209 */
[----:B------:R-:W-:-:S03]  /*0bd0*/  IMAD.HI.U32 R9, R3, R14, RZ ;  /* 0x0000000e03097227 */ /* 0x000fc600078e00ff */
[C---:B------:R-:W-:Y:S01]  /*0be0*/  ISETP.GT.U32.AND P0, PT, R24.reuse, R2, PT ;  /* 0x000000021800720c */ /* 0x040fe20003f04070 */
[----:B------:R-:W-:Y:S01]  /*0bf0*/  IMAD R4, R24, R11, R10 ;  /* 0x0000000b18047224 */ /* 0x000fe200078e020a */
[----:B------:R-:W-:Y:S01]  /*0c00*/  IABS R11, R144 ;  /* 0x00000090000b7213 */ /* 0x000fe20000000000 */
[----:B------:R-:W-:-:S03]  /*0c10*/  IMAD.HI.U32 R10, R3, R16, RZ ;  /* 0x00000010030a7227 */ /* 0x000fc600078e00ff */
[C---:B------:R-:W-:Y:S01]  /*0c20*/  ISETP.GT.U32.AND P1, PT, R24.reuse, R4, PT ;  /* 0x000000041800720c */ /* 0x040fe20003f24070 */
[----:B------:R-:W-:Y:S02]  /*0c30*/  IMAD.MOV R8, RZ, RZ, -R8 ;  /* 0x000000ffff087224 */ /* 0x000fe400078e0a08 */
[----:B------:R-:W-:Y:S02]  /*0c40*/  IMAD.MOV R15, RZ, RZ, -R9 ;  /* 0x000000ffff0f7224 */ /* 0x000fe400078e0a09 */
[----:B------:R-:W-:Y:S02]  /*0c50*/  IMAD.MOV R17, RZ, RZ, -R10 ;  /* 0x000000ffff117224 */ /* 0x000fe400078e0a0a */
[C---:B------:R-:W-:Y:S02]  /*0c60*/  IMAD R9, R24.reuse, R8, R13 ;  /* 0x0000000818097224 */ /* 0x040fe400078e020d */
[C---:B------:R-:W-:Y:S02]  /*0c70*/  IMAD R10, R24.reuse, R15, R14 ;  /* 0x0000000f180a7224 */ /* 0x040fe400078e020e */
[----:B------:R-:W-:Y:S01]  /*0c80*/  IMAD.HI.U32 R13, R3, R20, RZ ;  /* 0x00000014030d7227 */ /* 0x000fe200078e00ff */
[----:B------:R-:W-:-:S02]  /*0c90*/  ISETP.GT.U32.AND P5, PT, R24, R9, PT ;  /* 0x000000091800720c */ /* 0x000fc40003fa4070 */
[----:B------:R-:W-:Y:S01]  /*0ca0*/  ISETP.GT.U32.AND P6, PT, R24, R10, PT ;  /* 0x0000000a1800720c */ /* 0x000fe20003fc4070 */
[----:B------:R-:W-:-:S04]  /*0cb0*/  IMAD.HI.U32 R15, R3, R26, RZ ;  /* 0x0000001a030f7227 */ /* 0x000fc800078e00ff */
[----:B------:R-:W-:-:S04]  /*0cc0*/  IMAD.HI.U32 R14, R3, R22, RZ ;  /* 0x00000016030e7227 */ /* 0x000fc800078e00ff */
[----:B------:R-:W-:Y:S02]  /*0cd0*/  IMAD.MOV R21, RZ, RZ, -R13 ;  /* 0x000000ffff157224 */ /* 0x000fe400078e0a0d */
[----:B------:R-:W-:Y:S02]  /*0ce0*/  IMAD.MOV R27, RZ, RZ, -R15 ;  /* 0x000000ffff1b7224 */ /* 0x000fe400078e0a0f */
[----:B------:R-:W-:Y:S02]  /*0cf0*/  IMAD.MOV R23, RZ, RZ, -R14 ;  /* 0x000000ffff177224 */ /* 0x000fe400078e0a0e */
[C---:B------:R-:W-:Y:S01]  /*0d00*/  IMAD R14, R24.reuse, R21, R20 ;  /* 0x00000015180e7224 */ /* 0x040fe200078e0214 */
[----:B------:R-:W-:Y:S01]  /*0d10*/  IABS R21, R88 ;  /* 0x0000005800157213 */ /* 0x000fe20000000000 */
[----:B------:R-:W-:Y:S01]  /*0d20*/  IMAD R20, R24, R27, R26 ;  /* 0x0000001b18147224 */ /* 0x000fe200078e021a */
[----:B------:R-:W-:Y:S01]  /*0d30*/  IABS R27, R86 ;  /* 0x00000056001b7213 */ /* 0x000fe20000000000 */
[----:B------:R-:W-:-:S03]  /*0d40*/  IMAD.HI.U32 R5, R3, R11, RZ ;  /* 0x0000000b03057227 */ /* 0x000fc600078e00ff */
[----:B------:R-:W-:Y:S01]  /*0d50*/  ISETP.GT.U32.AND P3, PT, R24, R20, PT ;  /* 0x000000141800720c */ /* 0x000fe20003f64070 */
[----:B------:R-:W-:Y:S02]  /*0d60*/  IMAD.MOV R5, RZ, RZ, -R5 ;  /* 0x000000ffff057224 */ /* 0x000fe400078e0a05 */
[----:B------:R-:W-:Y:S02]  /*0d70*/  @!P0 IMAD.IADD R2, R2, 0x1, -R24 ;  /* 0x0000000102028824 */ /* 0x000fe400078e0a18 */
[----:B------:R-:W-:Y:S02]  /*0d80*/  IMAD R5, R24, R5, R11 ;  /* 0x0000000518057224 */ /* 0x000fe400078e020b */
[----:B------:R-:W-:-:S03]  /*0d90*/  IMAD.HI.U32 R7, R3, R12, RZ ;  /* 0x0000000c03077227 */ /* 0x000fc600078e00ff */
[C---:B------:R-:W-:Y:S01]  /*0da0*/  ISETP.GT.U32.AND P2, PT, R24.reuse, R5, PT ;  /* 0x000000051800720c */ /* 0x040fe20003f44070 */
[----:B------:R-:W-:Y:S01]  /*0db0*/  IMAD R11, R24, R17, R16 ;  /* 0x00000011180b7224 */ /* 0x000fe200078e0210 */
[----:B------:R-:W-:Y:S01]  /*0dc0*/  IABS R16, R93 ;  /* 0x0000005d00107213 */ /* 0x000fe20000000000 */
[----:B------:R-:W-:Y:S02]  /*0dd0*/  @!P3 IMAD.IADD R20, R20, 0x1, -R24 ;  /* 0x000000011414b824 */ /* 0x000fe400078e0a18 */
[----:B------:R-:W-:Y:S02]  /*0de0*/  IMAD.MOV R7, RZ, RZ, -R7 ;  /* 0x000000ffff077224 */ /* 0x000fe400078e0a07 */
[----:B------:R-:W-:Y:S01]  /*0df0*/  IMAD.HI.U32 R8, R3, R16, RZ ;  /* 0x0000001003087227 */ /* 0x000fe200078e00ff */
[----:B------:R-:W-:-:S03]  /*0e00*/  ISETP.GT.U32.AND P0, PT, R24, R20, PT ;  /* 0x000000141800720c */ /* 0x000fc60003f04070 */
[----:B------:R-:W-:Y:S02]  /*0e10*/  IMAD R7, R24, R7, R12 ;  /* 0x0000000718077224 */ /* 0x000fe400078e020c */
[----:B------:R-:W-:-:S03]  /*0e20*/  IMAD.HI.U32 R12, R3, R19, RZ ;  /* 0x00000013030c7227 */ /* 0x000fc600078e00ff */
[C---:B------:R-:W-:Y:S01]  /*0e30*/  ISETP.GT.U32.AND P4, PT, R24.reuse, R7, PT ;  /* 0x000000071800720c */ /* 0x040fe20003f84070 */
[----:B------:R-:W-:Y:S01]  /*0e40*/  IMAD R15, R24, R23, R22 ;  /* 0x00000017180f7224 */ /* 0x000fe200078e0216 */
[----:B------:R-:W-:Y:S01]  /*0e50*/  IABS R23, R87 ;  /* 0x0000005700177213 */ /* 0x000fe20000000000 */
[----:B------:R-:W-:Y:S01]  /*0e60*/  @!P1 IMAD.IADD R4, R4, 0x1, -R24 ;  /* 0x0000000104049824 */ /* 0x000fe200078e0a18 */
[----:B------:R-:W-:Y:S01]  /*0e70*/  ISETP.GT.U32.AND P1, PT, R24, R2, PT ;  /* 0x000000021800720c */ /* 0x000fe20003f24070 */
[----:B------:R-:W-:Y:S02]  /*0e80*/  IMAD.MOV R17, RZ, RZ, -R8 ;  /* 0x000000ffff117224 */ /* 0x000fe400078e0a08 */
[----:B------:R-:W-:Y:S02]  /*0e90*/  IMAD.MOV R8, RZ, RZ, -R12 ;  /* 0x000000ffff087224 */ /* 0x000fe400078e0a0c */
[----:B------:R-:W-:Y:S01]  /*0ea0*/  @!P0 IMAD.IADD R20, R20, 0x1, -R24 ;  /* 0x0000000114148824 */ /* 0x000fe200078e0a18 */
[C---:B------:R-:W-:Y:S01]  /*0eb0*/  ISETP.GT.U32.AND P0, PT, R24.reuse, R11, PT ;  /* 0x0000000b1800720c */ /* 0x040fe20003f04070 */
[----:B------:R-:W-:-:S02]  /*0ec0*/  IMAD R12, R24, R17, R16 ;  /* 0x00000011180c7224 */ /* 0x000fc400078e0210 */
[----:B------:R-:W-:-:S04]  /*0ed0*/  IMAD.HI.U32 R17, R3, R23, RZ ;  /* 0x0000001703117227 */ /* 0x000fc800078e00ff */
[----:B------:R-:W-:-:S04]  /*0ee0*/  IMAD.HI.U32 R18, R18, R29, RZ ;  /* 0x0000001d12127227 */ /* 0x000fc800078e00ff */
[----:B------:R-:W-:Y:S02]  /*0ef0*/  IMAD.MOV R26, RZ, RZ, -R17 ;  /* 0x000000ffff1a7224 */ /* 0x000fe400078e0a11 */
[C---:B------:R-:W-:Y:S01]  /*0f00*/  IMAD R13, R24.reuse, R8, R19 ;  /* 0x00000008180d7224 */ /* 0x040fe200078e0213 */
[----:B------:R-:W-:Y:S01]  /*0f10*/  IABS R19, R89 ;  /* 0x0000005900137213 */ /* 0x000fe20000000000 */
[----:B------:R-:W-:Y:S02]  /*0f20*/  IMAD.MOV R30, RZ, RZ, -R18 ;  /* 0x000000ffff1e7224 */ /* 0x000fe400078e0a12 */
[--C-:B------:R-:W-:Y:S01]  /*0f30*/  @!P2 IMAD.IADD R5, R5, 0x1, -R24.reuse ;  /* 0x000000010505a824 */ /* 0x100fe200078e0a18 */
[C---:B------:R-:W-:Y:S01]  /*0f40*/  ISETP.GT.U32.AND P2, PT, R24.reuse, R4, PT ;  /* 0x000000041800720c */ /* 0x040fe20003f44070 */
[----:B------:R-:W-:Y:S02]  /*0f50*/  IMAD R18, R24, R26, R23 ;  /* 0x0000001a18127224 */ /* 0x000fe400078e0217 */
[----:B------:R-:W-:Y:S01]  /*0f60*/  @!P1 IMAD.IADD R2, R2, 0x1, -R24 ;  /* 0x0000000102029824 */ /* 0x000fe200078e0a18 */
[C---:B------:R-:W-:Y:S01]  /*0f70*/  ISETP.GT.U32.AND P1, PT, R24.reuse, R12, PT ;  /* 0x0000000c1800720c */ /* 0x040fe20003f24070 */
[----:B------:R-:W-:Y:S01]  /*0f80*/  IMAD.HI.U32 R8, R3, R19, RZ ;  /* 0x0000001303087227 */ /* 0x000fe200078e00ff */
[----:B------:R-:W-:-:S03]  /*0f90*/  ISETP.GT.U32.AND P3, PT, R24, R5, PT ;  /* 0x000000051800720c */ /* 0x000fc60003f64070 */
[----:B------:R-:W-:-:S04]  /*0fa0*/  IMAD.HI.U32 R16, R3, R21, RZ ;  /* 0x0000001503107227 */ /* 0x000fc800078e00ff */
[----:B------:R-:W-:Y:S01]  /*0fb0*/  @!P0 IMAD.IADD R11, R11, 0x1, -R24 ;  /* 0x000000010b0b8824 */ /* 0x000fe200078e0a18 */
[----:B------:R-:W-:Y:S01]  /*0fc0*/  ISETP.GT.U32.AND P0, PT, R24, R18, PT ;  /* 0x000000121800720c */ /* 0x000fe20003f04070 */
[----:B------:R-:W-:-:S04]  /*0fd0*/  IMAD.HI.U32 R3, R3, R27, RZ ;  /* 0x0000001b03037227 */ /* 0x000fc800078e00ff */
[----:B------:R-:W-:Y:S02]  /*0fe0*/  IMAD.MOV R8, RZ, RZ, -R8 ;  /* 0x000000ffff087224 */ /* 0x000fe400078e0a08 */
[----:B------:R-:W-:Y:S02]  /*0ff0*/  IMAD.MOV R3, RZ, RZ, -R3 ;  /* 0x000000ffff037224 */ /* 0x000fe400078e0a03 */
[----:B------:R-:W-:Y:S02]  /*1000*/  IMAD.MOV R22, RZ, RZ, -R16 ;  /* 0x000000ffff167224 */ /* 0x000fe400078e0a10 */
[C---:B------:R-:W-:Y:S02]  /*1010*/  IMAD R16, R24.reuse, R8, R19 ;  /* 0x0000000818107224 */ /* 0x040fe400078e0213 */
[----:B------:R-:W-:Y:S01]  /*1020*/  IMAD R19, R24, R3, R27 ;  /* 0x0000000318137224 */ /* 0x000fe200078e021b */
[----:B------:R-:W-:Y:S01]  /*1030*/  LOP3.LUT R3, R0, 0x7, RZ, 0xc0, !PT ;  /* 0x0000000700037812 */ /* 0x000fe200078ec0ff */
[--C-:B------:R-:W-:Y:S01]  /*1040*/  @!P2 IMAD.IADD R4, R4, 0x1, -R24.reuse ;  /* 0x000000010404a824 */ /* 0x100fe200078e0a18 */
[----:B------:R-:W-:Y:S01]  /*1050*/  ISETP.GT.U32.AND P2, PT, R24, R13, PT ;  /* 0x0000000d1800720c */ /* 0x000fe20003f44070 */
[--C-:B------:R-:W-:Y:S01]  /*1060*/  @!P1 IMAD.IADD R12, R12, 0x1, -R24.reuse ;  /* 0x000000010c0c9824 */ /* 0x100fe200078e0a18 */
[----:B------:R-:W-:Y:S01]  /*1070*/  ISETP.GT.U32.AND P1, PT, R24, R19, PT ;  /* 0x000000131800720c */ /* 0x000fe20003f24070 */
[--C-:B------:R-:W-:Y:S01]  /*1080*/  @!P0 IMAD.IADD R18, R18, 0x1, -R24.reuse ;  /* 0x0000000112128824 */ /* 0x100fe200078e0a18 */
[----:B------:R-:W-:Y:S01]  /*1090*/  CS2R R26, SRZ ;  /* 0x00000000001a7805 */ /* 0x000fe2000001ff00 */
[--C-:B------:R-:W-:Y:S01]  /*10a0*/  @!P3 IMAD.IADD R5, R5, 0x1, -R24.reuse ;  /* 0x000000010505b824 */ /* 0x100fe200078e0a18 */
[C---:B------:R-:W-:Y:S01]  /*10b0*/  ISETP.GT.U32.AND P0, PT, R24.reuse, R12, PT ;  /* 0x0000000c1800720c */ /* 0x040fe20003f04070 */
[C---:B------:R-:W-:Y:S01]  /*10c0*/  IMAD R17, R24.reuse, R22, R21 ;  /* 0x0000001618117224 */ /* 0x040fe200078e0215 */
[C---:B------:R-:W-:Y:S01]  /*10d0*/  ISETP.GT.U32.AND P3, PT, R24.reuse, R14, PT ;  /* 0x0000000e1800720c */ /* 0x040fe20003f64070 */
[----:B------:R-:W-:Y:S01]  /*10e0*/  @!P5 IMAD.IADD R9, R9, 0x1, -R24 ;  /* 0x000000010909d824 */ /* 0x000fe200078e0a18 */
[----:B------:R-:W-:Y:S01]  /*10f0*/  ISETP.GT.U32.AND P5, PT, R24, R16, PT ;  /* 0x000000101800720c */ /* 0x000fe20003fa4070 */
[----:B------:R-:W-:-:S02]  /*1100*/  IMAD R21, R28, R30, R29 ;  /* 0x0000001e1c157224 */ /* 0x000fc400078e021d */
[--C-:B------:R-:W-:Y:S01]  /*1110*/  @!P4 IMAD.IADD R7, R7, 0x1, -R24.reuse ;  /* 0x000000010707c824 */ /* 0x100fe200078e0a18 */
[----:B------:R-:W-:Y:S01]  /*1120*/  ISETP.GT.U32.AND P4, PT, R24, R15, PT ;  /* 0x0000000f1800720c */ /* 0x000fe20003f84070 */
[--C-:B------:R-:W-:Y:S01]  /*1130*/  @!P2 IMAD.IADD R13, R13, 0x1, -R24.reuse ;  /* 0x000000010d0da824 */ /* 0x100fe200078e0a18 */
[----:B------:R-:W-:Y:S01]  /*1140*/  ISETP.GT.U32.AND P2, PT, R28, R21, PT ;  /* 0x000000151c00720c */ /* 0x000fe20003f44070 */
[--C-:B------:R-:W-:Y:S02]  /*1150*/  @!P1 IMAD.IADD R19, R19, 0x1, -R24.reuse ;  /* 0x0000000113139824 */ /* 0x100fe400078e0a18 */
[--C-:B------:R-:W-:Y:S01]  /*1160*/  @!P6 IMAD.IADD R10, R10, 0x1, -R24.reuse ;  /* 0x000000010a0ae824 */ /* 0x100fe200078e0a18 */
[----:B------:R-:W-:Y:S01]  /*1170*/  ISETP.GT.U32.AND P1, PT, R24, R13, PT ;  /* 0x0000000d1800720c */ /* 0x000fe20003f24070 */
[--C-:B------:R-:W-:Y:S01]  /*1180*/  @!P0 IMAD.IADD R12, R12, 0x1, -R24.reuse ;  /* 0x000000010c0c8824 */ /* 0x100fe200078e0a18 */
[----:B------:R-:W-:Y:S01]  /*1190*/  ISETP.GT.U32.AND P6, PT, R24, R17, PT ;  /* 0x000000111800720c */ /* 0x000fe20003fc4070 */
[--C-:B------:R-:W-:Y:S01]  /*11a0*/  @!P3 IMAD.IADD R14, R14, 0x1, -R24.reuse ;  /* 0x000000010e0eb824 */ /* 0x100fe200078e0a18 */
[----:B------:R-:W-:Y:S01]  /*11b0*/  ISETP.GT.U32.AND P0, PT, R24, R18, PT ;  /* 0x000000121800720c */ /* 0x000fe20003f04070 */
[--C-:B------:R-:W-:Y:S01]  /*11c0*/  @!P5 IMAD.IADD R16, R16, 0x1, -R24.reuse ;  /* 0x000000011010d824 */ /* 0x100fe200078e0a18 */
[C---:B------:R-:W-:Y:S01]  /*11d0*/  ISETP.GT.U32.AND P3, PT, R24.reuse, R7, PT ;  /* 0x000000071800720c */ /* 0x040fe20003f64070 */
[----:B------:R-:W-:Y:S01]  /*11e0*/  @!P4 IMAD.IADD R15, R15, 0x1, -R24 ;  /* 0x000000010f0fc824 */ /* 0x000fe200078e0a18 */
[C---:B------:R-:W-:Y:S01]  /*11f0*/  ISETP.GT.U32.AND P5, PT, R24.reuse, R10, PT ;  /* 0x0000000a1800720c */ /* 0x040fe20003fa4070 */
[----:B------:R-:W-:Y:S01]  /*1200*/  @!P2 IMAD.IADD R21, R21, 0x1, -R28 ;  /* 0x000000011515a824 */ /* 0x000fe200078e0a1c */
[C---:B------:R-:W-:Y:S01]  /*1210*/  ISETP.GT.U32.AND P4, PT, R24.reuse, R9, PT ;  /* 0x000000091800720c */ /* 0x040fe20003f84070 */
[----:B------:R-:W-:Y:S01]  /*1220*/  IMAD.SHL.U32 R102, R3, 0x80, RZ ;  /* 0x0000008003667824 */ /* 0x000fe200078e00ff */
[----:B------:R-:W-:Y:S01]  /*1230*/  ISETP.GT.U32.AND P2, PT, R24, R14, PT ;  /* 0x0000000e1800720c */ /* 0x000fe20003f44070 */
[----:B------:R-:W-:Y:S01]  /*1240*/  @!P1 IMAD.IADD R13, R13, 0x1, -R24 ;  /* 0x000000010d0d9824 */ /* 0x000fe200078e0a18 */
[----:B------:R-:W-:Y:S01]  /*1250*/  ISETP.GT.U32.AND P1, PT, R28, R21, PT ;  /* 0x000000151c00720c */ /* 0x000fe20003f24070 */
[----:B------:R-:W-:Y:S01]  /*1260*/  IMAD.SHL.U32 R23, R3, 0x10, RZ ;  /* 0x0000001003177824 */ /* 0x000fe200078e00ff */
[----:B------:R-:W-:Y:S01]  /*1270*/  SHF.R.S32.HI R3, RZ, 0x1f, R6 ;  /* 0x0000001fff037819 */ /* 0x000fe20000011406 */
[--C-:B------:R-:W-:Y:S01]  /*1280*/  @!P6 IMAD.IADD R17, R17, 0x1, -R24.reuse ;  /* 0x000000011111e824 */ /* 0x100fe200078e0a18 */
[----:B------:R-:W-:Y:S01]  /*1290*/  ISETP.GT.U32.AND P6, PT, R24, R11, PT ;  /* 0x0000000b1800720c */ /* 0x000fe20003fc4070 */
[--C-:B------:R-:W-:Y:S01]  /*12a0*/  @!P0 IMAD.IADD R18, R18, 0x1, -R24.reuse ;  /* 0x0000000112128824 */ /* 0x100fe200078e0a18 */
[----:B------:R-:W-:Y:S01]  /*12b0*/  ISETP.GE.AND P0, PT, R144, RZ, PT ;  /* 0x000000ff9000720c */ /* 0x000fe20003f06270 */
[--C-:B------:R-:W-:Y:S01]  /*12c0*/  @!P3 IMAD.IADD R7, R7, 0x1, -R24.reuse ;  /* 0x000000010707b824 */ /* 0x100fe200078e0a18 */
[----:B------:R-:W-:Y:S01]  /*12d0*/  ISETP.GT.U32.AND P3, PT, R24, R15, PT ;  /* 0x0000000f1800720c */ /* 0x000fe20003f64070 */
[----:B------:R-:W-:Y:S01]  /*12e0*/  IMAD.IADD R8, R102, 0x1, R23 ;  /* 0x0000000166087824 */ /* 0x000fe200078e0217 */
[----:B------:R-:W-:Y:S01]  /*12f0*/  LEA.HI R3, R3, R6, RZ, 0x6 ;  /* 0x0000000603037211 */ /* 0x000fe200078f30ff */
[--C-:B------:R-:W-:Y:S01]  /*1300*/  @!P5 IMAD.IADD R10, R10, 0x1, -R24.reuse ;  /* 0x000000010a0ad824 */ /* 0x100fe200078e0a18 */
[----:B------:R-:W-:Y:S01]  /*1310*/  ISETP.GT.U32.AND P5, PT, R24, R17, PT ;  /* 0x000000111800720c */ /* 0x000fe20003fa4070 */
[----:B------:R-:W-:Y:S01]  /*1320*/  @!P4 IMAD.IADD R9, R9, 0x1, -R24 ;  /* 0x000000010909c824 */ /* 0x000fe200078e0a18 */
[----:B------:R-:W-:Y:S01]  /*1330*/  LOP3.LUT R106, R8, R25, RZ, 0x3c, !PT ;  /* 0x00000019086a7212 */ /* 0x000fe200078e3cff */
[----:B------:R-:W-:Y:S01]  /*1340*/  IMAD.MOV.U32 R8, RZ, RZ, R5 ;  /* 0x000000ffff087224 */ /* 0x000fe200078e0005 */
[----:B------:R-:W-:Y:S01]  /*1350*/  ISETP.GT.U32.AND P4, PT, R24, R16, PT ;  /* 0x000000101800720c */ /* 0x000fe20003f84070 */
[----:B------:R-:W-:Y:S01]  /*1360*/  @!P1 IMAD.IADD R21, R21, 0x1, -R28 ;  /* 0x0000000115159824 */ /* 0x000fe200078e0a1c */
[----:B------:R-:W-:Y:S01]  /*1370*/  ISETP.GE.AND P1, PT, R95, RZ, PT ;  /* 0x000000ff5f00720c */ /* 0x000fe20003f26270 */
[----:B------:R-:W-:Y:S01]  /*1380*/  @!P0 IMAD.MOV R8, RZ, RZ, -R8 ;  /* 0x000000ffff088224 */ /* 0x000fe200078e0a08 */
[----:B------:R-:W-:Y:S01]  /*1390*/  ISETP.GE.AND P0, PT, R92, RZ, PT ;  /* 0x000000ff5c00720c */ /* 0x000fe20003f06270 */
[--C-:B------:R-:W-:Y:S01]  /*13a0*/  @!P2 IMAD.IADD R14, R14, 0x1, -R24.reuse ;  /* 0x000000010e0ea824 */ /* 0x100fe200078e0a18 */
[----:B------:R-:W-:Y:S01]  /*13b0*/  ISETP.GE.AND P2, PT, R98, RZ, PT ;  /* 0x000000ff6200720c */ /* 0x000fe20003f46270 */
[--C-:B------:R-:W-:Y:S01]  /*13c0*/  @!P3 IMAD.IADD R15, R15, 0x1, -R24.reuse ;  /* 0x000000010f0fb824 */ /* 0x100fe200078e0a18 */
[----:B------:R-:W-:Y:S01]  /*13d0*/  ISETP.GE.AND P3, PT, R145, RZ, PT ;  /* 0x000000ff9100720c */ /* 0x000fe20003f66270 */
[--C-:B------:R-:W-:Y:S01]  /*13e0*/  @!P5 IMAD.IADD R17, R17, 0x1, -R24.reuse ;  /* 0x000000011111d824 */ /* 0x100fe200078e0a18 */
[----:B------:R-:W-:Y:S01]  /*13f0*/  ISETP.GE.AND P5, PT, R97, RZ, PT ;  /* 0x000000ff6100720c */ /* 0x000fe20003fa6270 */
[--C-:B------:R-:W-:Y:S01]  /*1400*/  @!P6 IMAD.IADD R11, R11, 0x1, -R24.reuse ;  /* 0x000000010b0be824 */ /* 0x100fe200078e0a18 */
[----:B------:R-:W-:Y:S01]  /*1410*/  ISETP.GT.U32.AND P6, PT, R24, R19, PT ;  /* 0x000000131800720c */ /* 0x000fe20003fc4070 */
[----:B------:R-:W-:Y:S01]  /*1420*/  @!P4 IMAD.IADD R16, R16, 0x1, -R24 ;  /* 0x000000011010c824 */ /* 0x000fe200078e0a18 */
[----:B------:R-:W-:Y:S01]  /*1430*/  ISETP.GE.AND P4, PT, R96, RZ, PT ;  /* 0x000000ff6000720c */ /* 0x000fe20003f86270 */
[----:B------:R-:W-:Y:S01]  /*1440*/  IMAD.MOV.U32 R6, RZ, RZ, R4 ;  /* 0x000000ffff067224 */ /* 0x000fe200078e0004 */
[----:B------:R-:W-:Y:S01]  /*1450*/  LOP3.LUT R5, RZ, c[0x0][0x17c], RZ, 0x33, !PT ;  /* 0x00005f00ff057a12 */ /* 0x000fe200078e33ff */
[----:B------:R-:W-:Y:S01]  /*1460*/  @!P1 IMAD.MOV R10, RZ, RZ, -R10 ;  /* 0x000000ffff0a9224 */ /* 0x000fe200078e0a0a */
[----:B------:R-:W-:Y:S01]  /*1470*/  ISETP.GE.AND P1, PT, R89, RZ, PT ;  /* 0x000000ff5900720c */ /* 0x000fe20003f26270 */
        /* <DEDUP_REMOVED lines=10> */
[----:B------:R-:W-:Y:S01]  /*1520*/  @!P6 IMAD.IADD R19, R19, 0x1, -R24 ;  /* 0x000000011313e824 */ /* 0x000fe200078e0a18 */
[----:B------:R-:W-:Y:S01]  /*1530*/  LOP3.LUT R23, R23, 0x30, R100, 0x78, !PT ;  /* 0x0000003017177812 */ /* 0x000fe200078e7864 */
[----:B------:R-:W-:Y:S01]  /*1540*/  @!P1 IMAD.MOV R16, RZ, RZ, -R16 ;  /* 0x000000ffff109224 */ /* 0x000fe200078e0a10 */
[----:B------:R-:W-:Y:S01]  /*1550*/  ISETP.GE.AND P1, PT, R99, RZ, PT ;  /* 0x000000ff6300720c */ /* 0x000fe20003f26270 */
[----:B------:R-:W-:Y:S01]  /*1560*/  @!P0 IMAD.MOV R19, RZ, RZ, -R19 ;  /* 0x000000ffff138224 */ /* 0x000fe200078e0a13 */
[----:B------:R-:W-:Y:S01]  /*1570*/  ISETP.NE.AND P0, PT, RZ, c[0x0][0x178], PT ;  /* 0x00005e00ff007a0c */ /* 0x000fe20003f05270 */
[----:B------:R-:W-:Y:S01]  /*1580*/  @!P2 IMAD.MOV R11, RZ, RZ, -R11 ;  /* 0x000000ffff0ba224 */ /* 0x000fe200078e0a0b */
[----:B------:R-:W-:Y:S01]  /*1590*/  ISETP.GE.AND P2, PT, R88, RZ, PT ;  /* 0x000000ff5800720c */ /* 0x000fe20003f46270 */
[----:B------:R-:W-:Y:S01]  /*15a0*/  @!P3 IMAD.MOV R12, RZ, RZ, -R12 ;  /* 0x000000ffff0cb224 */ /* 0x000fe200078e0a0c */
[----:B------:R-:W-:Y:S01]  /*15b0*/  ISETP.GE.AND P3, PT, R87, RZ, PT ;  /* 0x000000ff5700720c */ /* 0x000fe20003f66270 */
[----:B------:R-:W-:Y:S01]  /*15c0*/  @!P5 IMAD.MOV R14, RZ, RZ, -R14 ;  /* 0x000000ffff0ed224 */ /* 0x000fe200078e0a0e */
[----:B------:R-:W-:Y:S01]  /*15d0*/  ISETP.GE.AND P5, PT, R143, RZ, PT ;  /* 0x000000ff8f00720c */ /* 0x000fe20003fa6270 */
[----:B------:R-:W-:Y:S01]  /*15e0*/  @!P4 IMAD.MOV R15, RZ, RZ, -R15 ;  /* 0x000000ffff0fc224 */ /* 0x000fe200078e0a0f */
[----:B------:R-:W-:Y:S01]  /*15f0*/  ISETP.NE.AND P4, PT, RZ, c[0x0][0x17c], PT ;  /* 0x00005f00ff007a0c */ /* 0x000fe20003f85270 */
[----:B------:R-:W-:Y:S01]  /*1600*/  IMAD.SHL.U32 R22, R0, 0x20, RZ ;  /* 0x0000002000167824 */ /* 0x000fe200078e00ff */
[----:B------:R-:W-:Y:S01]  /*1610*/  SHF.R.S32.HI R108, RZ, 0x6, R3 ;  /* 0x00000006ff6c7819 */ /* 0x000fe20000011403 */
[----:B------:R-:W-:Y:S01]  /*1620*/  @!P1 IMAD.MOV R21, RZ, RZ, -R21 ;  /* 0x000000ffff159224 */ /* 0x000fe200078e0a15 */
[C---:B------:R-:W-:Y:S01]  /*1630*/  SEL R4, R5.reuse, R2, !P4 ;  /* 0x0000000205047207 */ /* 0x040fe20006000000 */
[----:B------:R-:W-:Y:S01]  /*1640*/  CS2R R24, SRZ ;  /* 0x0000000000187805 */ /* 0x000fe2000001ff00 */
[----:B------:R-:W-:Y:S01]  /*1650*/  SEL R6, R5, R6, !P4 ;  /* 0x0000000605067207 */ /* 0x000fe20006000000 */
[----:B------:R-:W-:Y:S01]  /*1660*/  @!P2 IMAD.MOV R17, RZ, RZ, -R17 ;  /* 0x000000ffff11a224 */ /* 0x000fe200078e0a11 */
[----:B------:R-:W-:Y:S01]  /*1670*/  @!P0 LOP3.LUT R21, RZ, c[0x0][0x178], RZ, 0x33, !PT ;  /* 0x00005e00ff158a12 */ /* 0x000fe200078e33ff */
[----:B------:R-:W-:Y:S01]  /*1680*/  @!P3 IMAD.MOV R18, RZ, RZ, -R18 ;  /* 0x000000ffff12b224 */ /* 0x000fe200078e0a12 */
[----:B------:R-:W-:Y:S01]  /*1690*/  LOP3.LUT R23, R23, 0xc00, R22, 0xf8, !PT ;  /* 0x00000c0017177812 */ /* 0x000fe200078ef816 */
[----:B------:R-:W-:Y:S01]  /*16a0*/  @!P5 IMAD.MOV R20, RZ, RZ, -R20 ;  /* 0x000000ffff14d224 */ /* 0x000fe200078e0a14 */
[C---:B------:R-:W-:Y:S01]  /*16b0*/  SEL R8, R5.reuse, R8, !P4 ;  /* 0x0000000805087207 */ /* 0x040fe20006000000 */
[----:B------:R-:W-:Y:S01]  /*16c0*/  IMAD R4, R4, c[0x0][0x190], RZ ;  /* 0x0000640004047a24 */ /* 0x000fe200078e02ff */
[C---:B------:R-:W-:Y:S01]  /*16d0*/  SEL R7, R5.reuse, R7, !P4 ;  /* 0x0000000705077207 */ /* 0x040fe20006000000 */
[----:B------:R-:W-:Y:S01]  /*16e0*/  IMAD R6, R6, c[0x0][0x190], RZ ;  /* 0x0000640006067a24 */ /* 0x000fe200078e02ff */
[----:B------:R-:W-:Y:S01]  /*16f0*/  SEL R9, R5, R9, !P4 ;  /* 0x0000000905097207 */ /* 0x000fe20006000000 */
[----:B------:R-:W-:Y:S01]  /*1700*/  IMAD R21, R21, c[0x0][0x184], RZ ;  /* 0x0000610015157a24 */ /* 0x000fe200078e02ff */
[C---:B------:R-:W-:Y:S01]  /*1710*/  SEL R10, R5.reuse, R10, !P4 ;  /* 0x0000000a050a7207 */ /* 0x040fe20006000000 */
[----:B------:R-:W-:Y:S01]  /*1720*/  IMAD R8, R8, c[0x0][0x190], RZ ;  /* 0x0000640008087a24 */ /* 0x000fe200078e02ff */
[----:B------:R-:W-:Y:S01]  /*1730*/  SEL R11, R5, R11, !P4 ;  /* 0x0000000b050b7207 */ /* 0x000fe20006000000 */
[----:B------:R-:W-:Y:S01]  /*1740*/  IMAD R7, R7, c[0x0][0x190], RZ ;  /* 0x0000640007077a24 */ /* 0x000fe200078e02ff */
[----:B------:R-:W-:Y:S01]  /*1750*/  SEL R12, R5, R12, !P4 ;  /* 0x0000000c050c7207 */ /* 0x000fe20006000000 */
[----:B------:R-:W-:Y:S01]  /*1760*/  IMAD R9, R9, c[0x0][0x190], RZ ;  /* 0x0000640009097a24 */ /* 0x000fe200078e02ff */
[----:B------:R-:W-:Y:S01]  /*1770*/  SEL R13, R5, R13, !P4 ;  /* 0x0000000d050d7207 */ /* 0x000fe20006000000 */
[----:B------:R-:W-:Y:S01]  /*1780*/  IMAD R10, R10, c[0x0][0x190], RZ ;  /* 0x000064000a0a7a24 */ /* 0x000fe200078e02ff */
[----:B------:R-:W-:Y:S01]  /*1790*/  LOP3.LUT R2, R0, 0xc0, RZ, 0xc0, !PT ;  /* 0x000000c000027812 */ /* 0x000fe200078ec0ff */
[----:B------:R-:W-:Y:S01]  /*17a0*/  IMAD R11, R11, c[0x0][0x190], RZ ;  /* 0x000064000b0b7a24 */ /* 0x000fe200078e02ff */
[----:B------:R-:W-:Y:S01]  /*17b0*/  LOP3.LUT R102, R23, R102, RZ, 0xfc, !PT ;  /* 0x0000006617667212 */ /* 0x000fe200078efcff */
[----:B------:R-:W-:Y:S01]  /*17c0*/  IMAD R12, R12, c[0x0][0x190], RZ ;  /* 0x000064000c0c7a24 */ /* 0x000fe200078e02ff */
[----:B------:R-:W-:Y:S01]  /*17d0*/  SEL R14, R5, R14, !P4 ;  /* 0x0000000e050e7207 */ /* 0x000fe20006000000 */
[----:B------:R-:W-:Y:S01]  /*17e0*/  IMAD R13, R13, c[0x0][0x190], RZ ;  /* 0x000064000d0d7a24 */ /* 0x000fe200078e02ff */
[----:B------:R-:W-:-:S02]  /*17f0*/  SEL R15, R5, R15, !P4 ;  /* 0x0000000f050f7207 */ /* 0x000fc40006000000 */
        /* <DEDUP_REMOVED lines=10> */
[----:B------:R-:W-:Y:S01]  /*18a0*/  SHF.R.U32.HI R23, RZ, 0x2, R2 ;  /* 0x00000002ff177819 */ /* 0x000fe20000011602 */
[----:B------:R-:W-:Y:S01]  /*18b0*/  IMAD R19, R19, c[0x0][0x190], RZ ;  /* 0x0000640013137a24 */ /* 0x000fe200078e02ff */
[----:B------:R-:W-:Y:S01]  /*18c0*/  LEA R2, P2, R21, c[0x0][0x160], 0x1 ;  /* 0x0000580015027a11 */ /* 0x000fe200078408ff */
[----:B------:R-:W-:Y:S01]  /*18d0*/  IMAD R5, R5, c[0x0][0x190], RZ ;  /* 0x0000640005057a24 */ /* 0x000fe200078e02ff */
[----:B------:R-:W-:-:S02]  /*18e0*/  LEA R82, P3, R4, c[0x0][0x168], 0x1 ;  /* 0x00005a0004527a11 */ /* 0x000fc400078608ff */
[----:B------:R-:W-:Y:S02]  /*18f0*/  LEA R76, P4, R6, c[0x0][0x168], 0x1 ;  /* 0x00005a00064c7a11 */ /* 0x000fe400078808ff */
[----:B------:R-:W-:Y:S02]  /*1900*/  LEA.HI.X.SX32 R3, R21, c[0x0][0x164], 0x1, P2 ;  /* 0x0000590015037a11 */ /* 0x000fe400010f0eff */
[----:B------:R-:W-:Y:S02]  /*1910*/  LEA.HI.X.SX32 R83, R4, c[0x0][0x16c], 0x1, P3 ;  /* 0x00005b0004537a11 */ /* 0x000fe400018f0eff */
[----:B------:R-:W-:Y:S02]  /*1920*/  LEA.HI.X.SX32 R77, R6, c[0x0][0x16c], 0x1, P4 ;  /* 0x00005b00064d7a11 */ /* 0x000fe400020f0eff */
[----:B------:R-:W-:Y:S02]  /*1930*/  LEA R80, P5, R8, c[0x0][0x168], 0x1 ;  /* 0x00005a0008507a11 */ /* 0x000fe400078a08ff */
[----:B------:R-:W-:-:S02]  /*1940*/  LEA R70, P6, R7, c[0x0][0x168], 0x1 ;  /* 0x00005a0007467a11 */ /* 0x000fc400078c08ff */
[----:B------:R-:W-:Y:S02]  /*1950*/  LEA R78, P0, R9, c[0x0][0x168], 0x1 ;  /* 0x00005a00094e7a11 */ /* 0x000fe400078008ff */
[----:B------:R-:W-:Y:S02]  /*1960*/  LEA R72, P1, R10, c[0x0][0x168], 0x1 ;  /* 0x00005a000a487a11 */ /* 0x000fe400078208ff */
[----:B------:R-:W-:Y:S02]  /*1970*/  LEA R74, P2, R11, c[0x0][0x168], 0x1 ;  /* 0x00005a000b4a7a11 */ /* 0x000fe400078408ff */
[----:B------:R-:W-:Y:S02]  /*1980*/  LEA R60, P3, R12, c[0x0][0x168], 0x1 ;  /* 0x00005a000c3c7a11 */ /* 0x000fe400078608ff */
[----:B------:R-:W-:Y:S02]  /*1990*/  LEA R62, P4, R13, c[0x0][0x168], 0x1 ;  /* 0x00005a000d3e7a11 */ /* 0x000fe400078808ff */
[----:B------:R-:W-:-:S02]  /*19a0*/  LEA.HI.X.SX32 R81, R8, c[0x0][0x16c], 0x1, P5 ;  /* 0x00005b0008517a11 */ /* 0x000fc400028f0eff */
[----:B------:R-:W-:Y:S02]  /*19b0*/  LEA.HI.X.SX32 R71, R7, c[0x0][0x16c], 0x1, P6 ;  /* 0x00005b0007477a11 */ /* 0x000fe400030f0eff */
[----:B------:R-:W-:Y:S02]  /*19c0*/  LEA.HI.X.SX32 R79, R9, c[0x0][0x16c], 0x1, P0 ;  /* 0x00005b00094f7a11 */ /* 0x000fe400000f0eff */
[----:B------:R-:W-:Y:S02]  /*19d0*/  LEA.HI.X.SX32 R73, R10, c[0x0][0x16c], 0x1, P1 ;  /* 0x00005b000a497a11 */ /* 0x000fe400008f0eff */
[----:B------:R-:W-:Y:S02]  /*19e0*/  LEA.HI.X.SX32 R75, R11, c[0x0][0x16c], 0x1, P2 ;  /* 0x00005b000b4b7a11 */ /* 0x000fe400010f0eff */
[----:B------:R-:W-:Y:S02]  /*19f0*/  LEA.HI.X.SX32 R61, R12, c[0x0][0x16c], 0x1, P3 ;  /* 0x00005b000c3d7a11 */ /* 0x000fe400018f0eff */
[----:B------:R-:W-:-:S02]  /*1a00*/  LEA.HI.X.SX32 R63, R13, c[0x0][0x16c], 0x1, P4 ;  /* 0x00005b000d3f7a11 */ /* 0x000fc400020f0eff */
[----:B------:R-:W-:Y:S02]  /*1a10*/  LOP3.LUT R104, R23, 0x1fe, R100, 0x78, !PT ;  /* 0x000001fe17687812 */ /* 0x000fe400078e7864 */
[----:B------:R-:W-:Y:S02]  /*1a20*/  LOP3.LUT R106, R106, 0x400, R101, 0xf8, !PT ;  /* 0x000004006a6a7812 */ /* 0x000fe400078ef865 */
[----:B------:R-:W-:Y:S02]  /*1a30*/  LEA R64, P5, R14, c[0x0][0x168], 0x1 ;  /* 0x00005a000e407a11 */ /* 0x000fe400078a08ff */
[----:B------:R-:W-:Y:S02]  /*1a40*/  LEA R66, P6, R15, c[0x0][0x168], 0x1 ;  /* 0x00005a000f427a11 */ /* 0x000fe400078c08ff */
[----:B------:R-:W-:Y:S02]  /*1a50*/  LEA R68, P0, R16, c[0x0][0x168], 0x1 ;  /* 0x00005a0010447a11 */ /* 0x000fe400078008ff */
[----:B------:R-:W-:-:S02]  /*1a60*/  LEA R52, P1, R17, c[0x0][0x168], 0x1 ;  /* 0x00005a0011347a11 */ /* 0x000fc400078208ff */
[----:B------:R-:W-:Y:S02]  /*1a70*/  LEA R54, P2, R18, c[0x0][0x168], 0x1 ;  /* 0x00005a0012367a11 */ /* 0x000fe400078408ff */
[----:B------:R-:W-:Y:S02]  /*1a80*/  LEA R56, P3, R19, c[0x0][0x168], 0x1 ;  /* 0x00005a0013387a11 */ /* 0x000fe400078608ff */
[----:B------:R-:W-:Y:S02]  /*1a90*/  LEA R58, P4, R5, c[0x0][0x168], 0x1 ;  /* 0x00005a00053a7a11 */ /* 0x000fe400078808ff */
[----:B------:R-:W-:Y:S02]  /*1aa0*/  LOP3.LUT R110, R104, 0x40, RZ, 0x3c, !PT ;  /* 0x00000040686e7812 */ /* 0x000fe400078e3cff */
[----:B------:R-:W-:Y:S02]  /*1ab0*/  LOP3.LUT R112, R106, 0x40, RZ, 0x3c, !PT ;  /* 0x000000406a707812 */ /* 0x000fe400078e3cff */
[----:B------:R-:W-:-:S02]  /*1ac0*/  LOP3.LUT R114, R102, 0x40, RZ, 0x3c, !PT ;  /* 0x0000004066727812 */ /* 0x000fc400078e3cff */
[----:B------:R-:W-:Y:S02]  /*1ad0*/  LEA.HI.X.SX32 R65, R14, c[0x0][0x16c], 0x1, P5 ;  /* 0x00005b000e417a11 */ /* 0x000fe400028f0eff */
[----:B------:R-:W-:Y:S02]  /*1ae0*/  LEA.HI.X.SX32 R67, R15, c[0x0][0x16c], 0x1, P6 ;  /* 0x00005b000f437a11 */ /* 0x000fe400030f0eff */
[----:B------:R-:W-:Y:S02]  /*1af0*/  LEA.HI.X.SX32 R69, R16, c[0x0][0x16c], 0x1, P0 ;  /* 0x00005b0010457a11 */ /* 0x000fe400000f0eff */
[----:B------:R-:W-:Y:S02]  /*1b00*/  LEA.HI.X.SX32 R53, R17, c[0x0][0x16c], 0x1, P1 ;  /* 0x00005b0011357a11 */ /* 0x000fe400008f0eff */
[----:B------:R-:W-:Y:S02]  /*1b10*/  LEA.HI.X.SX32 R55, R18, c[0x0][0x16c], 0x1, P2 ;  /* 0x00005b0012377a11 */ /* 0x000fe400010f0eff */
[----:B------:R-:W-:-:S02]  /*1b20*/  LEA.HI.X.SX32 R57, R19, c[0x0][0x16c], 0x1, P3 ;  /* 0x00005b0013397a11 */ /* 0x000fc400018f0eff */
[----:B------:R-:W-:Y:S02]  /*1b30*/  LEA.HI.X.SX32 R59, R5, c[0x0][0x16c], 0x1, P4 ;  /* 0x00005b00053b7a11 */ /* 0x000fe400020f0eff */
.L_x_2:
[----:B------:R-:W-:Y:S01]  /*1b40*/  ISETP.GE.AND P0, PT, R84, UR4, PT ;  /* 0x0000000454007c0c */ /* 0x000fe2000bf06270 */
[----:B------:R-:W-:Y:S01]  /*1b50*/  IMAD.WIDE R4, R105, 0x2, R2 ;  /* 0x0000000269047825 */ /* 0x000fe200078e0202 */
[----:B------:R-:W-:Y:S02]  /*1b60*/  PRMT R15, RZ, 0x7610, R15 ;  /* 0x00007610ff0f7816 */ /* 0x000fe4000000000f */
[----:B------:R-:W-:Y:S02]  /*1b70*/  ISETP.GE.AND P1, PT, R116, UR4, PT ;  /* 0x0000000474007c0c */ /* 0x000fe4000bf26270 */
[----:B------:R-:W-:Y:S02]  /*1b80*/  ISETP.GE.AND P2, PT, R118, UR4, PT ;  /* 0x0000000476007c0c */ /* 0x000fe4000bf46270 */
[----:B------:R-:W-:Y:S02]  /*1b90*/  ISETP.GE.AND P3, PT, R122, UR4, PT ;  /* 0x000000047a007c0c */ /* 0x000fe4000bf66270 */
[----:B------:R-:W-:-:S03]  /*1ba0*/  ISETP.GE.AND P4, PT, R124, UR4, PT ;  /* 0x000000047c007c0c */ /* 0x000fc6000bf86270 */
[----:B------:R0:W2:Y:S01]  /*1bb0*/  @!P0 LDG.E.U16 R15, [R4.64] ;  /* 0x00000006040f8981 */ /* 0x0000a2000c1e1500 */
[----:B------:R-:W-:Y:S01]  /*1bc0*/  ISETP.GE.AND P0, PT, R120, UR4, PT ;  /* 0x0000000478007c0c */ /* 0x000fe2000bf06270 */
[----:B------:R-:W-:Y:S01]  /*1bd0*/  IMAD.WIDE R12, R135, 0x2, R2 ;  /* 0x00000002870c7825 */ /* 0x000fe200078e0202 */
[----:B------:R-:W-:Y:S02]  /*1be0*/  PRMT R17, RZ, 0x7610, R17 ;  /* 0x00007610ff117816 */ /* 0x000fe40000000011 */
[----:B------:R-:W-:Y:S01]  /*1bf0*/  PRMT R19, RZ, 0x7610, R19 ;  /* 0x00007610ff137816 */ /* 0x000fe20000000013 */
[----:B------:R-:W-:Y:S01]  /*1c00*/  IMAD.WIDE R10, R133, 0x2, R2 ;  /* 0x00000002850a7825 */ /* 0x000fe200078e0202 */
[----:B------:R-:W-:Y:S02]  /*1c10*/  PRMT R21, RZ, 0x7610, R21 ;  /* 0x00007610ff157816 */ /* 0x000fe40000000015 */
[----:B------:R-:W-:Y:S01]  /*1c20*/  PRMT R23, RZ, 0x7610, R23 ;  /* 0x00007610ff177816 */ /* 0x000fe20000000017 */
[----:B------:R-:W-:Y:S01]  /*1c30*/  IMAD.WIDE R8, R131, 0x2, R2 ;  /* 0x0000000283087825 */ /* 0x000fe200078e0202 */
[----:B------:R-:W-:Y:S01]  /*1c40*/  PRMT R29, RZ, 0x7610, R29 ;  /* 0x00007610ff1d7816 */ /* 0x000fe2000000001d */
[----:B------:R1:W3:Y:S02]  /*1c50*/  @!P1 LDG.E.U16 R17, [R12.64] ;  /* 0x000000060c119981 */ /* 0x0002e4000c1e1500 */
[----:B------:R-:W-:-:S04]  /*1c60*/  IMAD.WIDE R6, R129, 0x2, R2 ;  /* 0x0000000281067825 */ /* 0x000fc800078e0202 */
[----:B0-----:R-:W-:Y:S01]  /*1c70*/  IMAD.WIDE R4, R127, 0x2, R2 ;  /* 0x000000027f047825 */ /* 0x001fe200078e0202 */
[----:B------:R0:W4:Y:S01]  /*1c80*/  @!P2 LDG.E.U16 R19, [R10.64] ;  /* 0x000000060a13a981 */ /* 0x000122000c1e1500 */
[----:B------:R-:W-:Y:S02]  /*1c90*/  ISETP.GE.AND P1, PT, R128, UR4, PT ;  /* 0x0000000480007c0c */ /* 0x000fe4000bf26270 */
[----:B------:R-:W-:Y:S01]  /*1ca0*/  ISETP.GE.AND P2, PT, R130, UR4, PT ;  /* 0x0000000482007c0c */ /* 0x000fe2000bf46270 */
[----:B------:R5:W3:Y:S01]  /*1cb0*/  @!P0 LDG.E.U16 R21, [R8.64] ;  /* 0x0000000608158981 */ /* 0x000ae2000c1e1500 */
[----:B------:R-:W-:-:S03]  /*1cc0*/  ISETP.GE.AND P0, PT, R126, UR4, PT ;  /* 0x000000047e007c0c */ /* 0x000fc6000bf06270 */
[----:B------:R0:W3:Y:S01]  /*1cd0*/  @!P3 LDG.E.U16 R23, [R6.64] ;  /* 0x000000060617b981 */ /* 0x0000e2000c1e1500 */
[----:B------:R-:W-:-:S03]  /*1ce0*/  ISETP.GE.AND P3, PT, R132, UR4, PT ;  /* 0x0000000484007c0c */ /* 0x000fc6000bf66270 */
[----:B------:R5:W3:Y:S01]  /*1cf0*/  @!P4 LDG.E.U16 R29, [R4.64] ;  /* 0x00000006041dc981 */ /* 0x000ae2000c1e1500 */
[----:B------:R-:W-:Y:S01]  /*1d00*/  ISETP.GE.AND P4, PT, R134, UR4, PT ;  /* 0x0000000486007c0c */ /* 0x000fe2000bf86270 */
[----:B-1----:R-:W-:Y:S01]  /*1d10*/  IMAD.WIDE R12, R125, 0x2, R2 ;  /* 0x000000027d0c7825 */ /* 0x002fe200078e0202 */
[----:B------:R-:W-:Y:S02]  /*1d20*/  PRMT R31, RZ, 0x7610, R31 ;  /* 0x00007610ff1f7816 */ /* 0x000fe4000000001f */
[----:B------:R-:W-:Y:S01]  /*1d30*/  PRMT R37, RZ, 0x7610, R37 ;  /* 0x00007610ff257816 */ /* 0x000fe20000000025 */
[----:B0-----:R-:W-:Y:S01]  /*1d40*/  IMAD.WIDE R10, R123, 0x2, R2 ;  /* 0x000000027b0a7825 */ /* 0x001fe200078e0202 */
[----:B------:R-:W-:Y:S02]  /*1d50*/  PRMT R39, RZ, 0x7610, R39 ;  /* 0x00007610ff277816 */ /* 0x000fe40000000027 */
[----:B------:R-:W-:Y:S01]  /*1d60*/  PRMT R49, RZ, 0x7610, R49 ;  /* 0x00007610ff317816 */ /* 0x000fe20000000031 */
[----:B-----5:R-:W-:Y:S01]  /*1d70*/  IMAD.WIDE R8, R121, 0x2, R2 ;  /* 0x0000000279087825 */ /* 0x020fe200078e0202 */
[----:B------:R-:W-:Y:S01]  /*1d80*/  PRMT R51, RZ, 0x7610, R51 ;  /* 0x00007610ff337816 */ /* 0x000fe20000000033 */
[----:B------:R0:W5:Y:S02]  /*1d90*/  @!P0 LDG.E.U16 R31, [R12.64] ;  /* 0x000000060c1f8981 */ /* 0x000164000c1e1500 */
[----:B------:R-:W-:-:S04]  /*1da0*/  IMAD.WIDE R6, R119, 0x2, R2 ;  /* 0x0000000277067825 */ /* 0x000fc800078e0202 */
[----:B------:R-:W-:Y:S01]  /*1db0*/  IMAD.WIDE R4, R117, 0x2, R2 ;  /* 0x0000000275047825 */ /* 0x000fe200078e0202 */
[----:B------:R1:W5:Y:S01]  /*1dc0*/  @!P1 LDG.E.U16 R37, [R10.64] ;  /* 0x000000060a259981 */ /* 0x000362000c1e1500 */
[----:B------:R-:W-:Y:S02]  /*1dd0*/  ISETP.GE.AND P0, PT, R136, UR4, PT ;  /* 0x0000000488007c0c */ /* 0x000fe4000bf06270 */
[----:B------:R-:W-:Y:S01]  /*1de0*/  ISETP.GE.AND P1, PT, R138, UR4, PT ;  /* 0x000000048a007c0c */ /* 0x000fe2000bf26270 */
[----:B------:R0:W5:Y:S01]  /*1df0*/  @!P2 LDG.E.U16 R39, [R8.64] ;  /* 0x000000060827a981 */ /* 0x000162000c1e1500 */
[----:B------:R-:W-:-:S03]  /*1e00*/  ISETP.GE.AND P2, PT, R140, UR4, PT ;  /* 0x000000048c007c0c */ /* 0x000fc6000bf46270 */
[----:B------:R1:W5:Y:S01]  /*1e10*/  @!P3 LDG.E.U16 R49, [R6.64] ;  /* 0x000000060631b981 */ /* 0x000362000c1e1500 */
[----:B------:R-:W-:-:S03]  /*1e20*/  ISETP.GE.AND P3, PT, R141, UR4, PT ;  /* 0x000000048d007c0c */ /* 0x000fc6000bf66270 */
[----:B------:R1:W5:Y:S01]  /*1e30*/  @!P4 LDG.E.U16 R51, [R4.64] ;  /* 0x000000060433c981 */ /* 0x000362000c1e1500 */
[----:B------:R-:W-:Y:S01]  /*1e40*/  ISETP.GE.AND P4, PT, R142, UR4, PT ;  /* 0x000000048e007c0c */ /* 0x000fe2000bf86270 */
[----:B0-----:R-:W-:Y:S01]  /*1e50*/  IMAD.WIDE R12, R115, 0x2, R2 ;  /* 0x00000002730c7825 */ /* 0x001fe200078e0202 */
[----:B------:R-:W-:Y:S02]  /*1e60*/  PRMT R147, RZ, 0x7610, R147 ;  /* 0x00007610ff937816 */ /* 0x000fe40000000093 */
[----:B------:R-:W-:Y:S01]  /*1e70*/  PRMT R149, RZ, 0x7610, R149 ;  /* 0x00007610ff957816 */ /* 0x000fe20000000095 */
[----:B-1----:R-:W-:Y:S01]  /*1e80*/  IMAD.WIDE R10, R113, 0x2, R2 ;  /* 0x00000002710a7825 */ /* 0x002fe200078e0202 */
[----:B------:R-:W-:Y:S02]  /*1e90*/  PRMT R151, RZ, 0x7610, R151 ;  /* 0x00007610ff977816 */ /* 0x000fe40000000097 */
[----:B------:R-:W-:Y:S01]  /*1ea0*/  PRMT R153, RZ, 0x7610, R153 ;  /* 0x00007610ff997816 */ /* 0x000fe20000000099 */
[----:B------:R-:W-:Y:S01]  /*1eb0*/  IMAD.WIDE R8, R111, 0x2, R2 ;  /* 0x000000026f087825 */ /* 0x000fe200078e0202 */
[----:B------:R-:W-:Y:S01]  /*1ec0*/  PRMT R155, RZ, 0x7610, R155 ;  /* 0x00007610ff9b7816 */ /* 0x000fe2000000009b */
[----:B------:R0:W5:Y:S02]  /*1ed0*/  @!P0 LDG.E.U16 R147, [R12.64] ;  /* 0x000000060c938981 */ /* 0x000164000c1e1500 */
[----:B------:R-:W-:-:S02]  /*1ee0*/  IMAD.WIDE R6, R109, 0x2, R2 ;  /* 0x000000026d067825 */ /* 0x000fc400078e0202 */
[----:B------:R1:W5:Y:S02]  /*1ef0*/  @!P1 LDG.E.U16 R149, [R10.64] ;  /* 0x000000060a959981 */ /* 0x000364000c1e1500 */
[----:B------:R-:W-:Y:S02]  /*1f00*/  IMAD.WIDE R4, R107, 0x2, R2 ;  /* 0x000000026b047825 */ /* 0x000fe400078e0202 */
[----:B------:R0:W5:Y:S04]  /*1f10*/  @!P2 LDG.E.U16 R151, [R8.64] ;  /* 0x000000060897a981 */ /* 0x000168000c1e1500 */
[----:B------:R0:W5:Y:S04]  /*1f20*/  @!P3 LDG.E.U16 R153, [R6.64] ;  /* 0x000000060699b981 */ /* 0x000168000c1e1500 */
[----:B------:R1:W5:Y:S04]  /*1f30*/  @!P4 LDG.E.U16 R155, [R4.64] ;  /* 0x00000006049bc981 */ /* 0x000368000c1e1500 */
[----:B------:R-:W-:Y:S01]  /*1f40*/  BAR.SYNC.DEFER_BLOCKING 0x0 ;  /* 0x0000000000007b1d */ /* 0x000fe20000010000 */
[----:B------:R-:W-:Y:S01]  /*1f50*/  ISETP.GE.AND P0, PT, R85, UR4, PT ;  /* 0x0000000455007c0c */ /* 0x000fe2000bf06270 */
[----:B0-----:R-:W-:Y:S01]  /*1f60*/  IMAD.WIDE R8, R103, 0x2, R56 ;  /* 0x0000000267087825 */ /* 0x001fe200078e0238 */
[----:B------:R-:W-:-:S02]  /*1f70*/  PRMT R159, RZ, 0x7610, R159 ;  /* 0x00007610ff9f7816 */ /* 0x000fc4000000009f */
[----:B------:R-:W-:Y:S01]  /*1f80*/  PRMT R163, RZ, 0x7610, R163 ;  /* 0x00007610ffa37816 */ /* 0x000fe200000000a3 */
[C---:B-1----:R-:W-:Y:S01]  /*1f90*/  IMAD.WIDE R4, R103.reuse, 0x2, R52 ;  /* 0x0000000267047825 */ /* 0x042fe200078e0234 */
[----:B------:R-:W-:Y:S02]  /*1fa0*/  PRMT R157, RZ, 0x7610, R157 ;  /* 0x00007610ff9d7816 */ /* 0x000fe4000000009d */
[----:B------:R-:W-:Y:S01]  /*1fb0*/  PRMT R161, RZ, 0x7610, R161 ;  /* 0x00007610ffa17816 */ /* 0x000fe200000000a1 */
[C---:B------:R-:W-:Y:S01]  /*1fc0*/  IMAD.WIDE R10, R103.reuse, 0x2, R58 ;  /* 0x00000002670a7825 */ /* 0x040fe200078e023a */
[----:B------:R-:W-:Y:S02]  /*1fd0*/  PRMT R169, RZ, 0x7610, R169 ;  /* 0x00007610ffa97816 */ /* 0x000fe400000000a9 */
[----:B------:R-:W-:Y:S01]  /*1fe0*/  PRMT R171, RZ, 0x7610, R171 ;  /* 0x00007610ffab7816 */ /* 0x000fe200000000ab */
[----:B------:R-:W-:Y:S01]  /*1ff0*/  IMAD.WIDE R6, R103, 0x2, R54 ;  /* 0x0000000267067825 */ /* 0x000fe200078e0236 */
[----:B------:R-:W-:-:S02]  /*2000*/  PRMT R167, RZ, 0x7610, R167 ;  /* 0x00007610ffa77816 */ /* 0x000fc400000000a7 */
[----:B------:R-:W-:Y:S01]  /*2010*/  PRMT R173, RZ, 0x7610, R173 ;  /* 0x00007610ffad7816 */ /* 0x000fe200000000ad */
[----:B------:R0:W5:Y:S04]  /*2020*/  @!P0 LDG.E.U16 R159, [R8.64] ;  /* 0x00000006089f8981 */ /* 0x000168000c1e1500 */
[----:B------:R1:W5:Y:S01]  /*2030*/  @!P0 LDG.E.U16 R163, [R4.64] ;  /* 0x0000000604a38981 */ /* 0x000362000c1e1500 */
[----:B------:R-:W-:Y:S01]  /*2040*/  PRMT R165, RZ, 0x7610, R165 ;  /* 0x00007610ffa57816 */ /* 0x000fe200000000a5 */
[C---:B------:R-:W-:Y:S01]  /*2050*/  IMAD.WIDE R12, R103.reuse, 0x2, R68 ;  /* 0x00000002670c7825 */ /* 0x040fe200078e0244 */
[----:B------:R-:W-:Y:S01]  /*2060*/  PRMT R175, RZ, 0x7610, R175 ;  /* 0x00007610ffaf7816 */ /* 0x000fe200000000af */
[----:B------:R1:W5:Y:S02]  /*2070*/  @!P0 LDG.E.U16 R157, [R10.64] ;  /* 0x000000060a9d8981 */ /* 0x000364000c1e1500 */
[C---:B0-----:R-:W-:Y:S01]  /*2080*/  IMAD.WIDE R8, R103.reuse, 0x2, R64 ;  /* 0x0000000267087825 */ /* 0x041fe200078e0240 */
[----:B------:R-:W-:Y:S01]  /*2090*/  PRMT R177, RZ, 0x7610, R177 ;  /* 0x00007610ffb17816 */ /* 0x000fe200000000b1 */
[----:B------:R0:W5:Y:S02]  /*20a0*/  @!P0 LDG.E.U16 R161, [R6.64] ;  /* 0x0000000606a18981 */ /* 0x000164000c1e1500 */
[----:B-1----:R-:W-:-:S02]  /*20b0*/  IMAD.WIDE R4, R103, 0x2, R62 ;  /* 0x0000000267047825 */ /* 0x002fc400078e023e */
[----:B------:R1:W5:Y:S02]  /*20c0*/  @!P0 LDG.E.U16 R169, [R8.64] ;  /* 0x0000000608a98981 */ /* 0x000364000c1e1500 */
[C---:B------:R-:W-:Y:S02]  /*20d0*/  IMAD.WIDE R10, R103.reuse, 0x2, R66 ;  /* 0x00000002670a7825 */ /* 0x040fe400078e0242 */
[----:B------:R1:W5:Y:S02]  /*20e0*/  @!P0 LDG.E.U16 R171, [R4.64] ;  /* 0x0000000604ab8981 */ /* 0x000364000c1e1500 */
[C---:B0-----:R-:W-:Y:S01]  /*20f0*/  IMAD.WIDE R6, R103.reuse, 0x2, R60 ;  /* 0x0000000267067825 */ /* 0x041fe200078e023c */
[----:B------:R-:W-:Y:S01]  /*2100*/  PRMT R181, RZ, 0x7610, R181 ;  /* 0x00007610ffb57816 */ /* 0x000fe200000000b5 */
[----:B------:R0:W5:Y:S02]  /*2110*/  @!P0 LDG.E.U16 R167, [R10.64] ;  /* 0x000000060aa78981 */ /* 0x000164000c1e1500 */
[C---:B-1----:R-:W-:Y:S01]  /*2120*/  IMAD.WIDE R8, R103.reuse, 0x2, R74 ;  /* 0x0000000267087825 */ /* 0x042fe200078e024a */
[----:B------:R-:W-:Y:S01]  /*2130*/  PRMT R185, RZ, 0x7610, R185 ;  /* 0x00007610ffb97816 */ /* 0x000fe200000000b9 */
[----:B------:R1:W5:Y:S02]  /*2140*/  @!P0 LDG.E.U16 R173, [R6.64] ;  /* 0x0000000606ad8981 */ /* 0x000364000c1e1500 */
[C---:B------:R-:W-:Y:S01]  /*2150*/  IMAD.WIDE R4, R103.reuse, 0x2, R72 ;  /* 0x0000000267047825 */ /* 0x040fe200078e0248 */
[----:B------:R-:W-:Y:S01]  /*2160*/  PRMT R179, RZ, 0x7610, R179 ;  /* 0x00007610ffb37816 */ /* 0x000fe200000000b3 */
[----:B------:R1:W5:Y:S01]  /*2170*/  @!P0 LDG.E.U16 R165, [R12.64] ;  /* 0x000000060ca58981 */ /* 0x000362000c1e1500 */
[----:B------:R-:W-:Y:S01]  /*2180*/  PRMT R183, RZ, 0x7610, R183 ;  /* 0x00007610ffb77816 */ /* 0x000fe200000000b7 */
[C---:B0-----:R-:W-:Y:S01]  /*2190*/  IMAD.WIDE R10, R103.reuse, 0x2, R70 ;  /* 0x00000002670a7825 */ /* 0x041fe200078e0246 */
[----:B------:R-:W-:Y:S01]  /*21a0*/  PRMT R187, RZ, 0x7610, R187 ;  /* 0x00007610ffbb7816 */ /* 0x000fe200000000bb */
[----:B------:R0:W5:Y:S02]  /*21b0*/  @!P0 LDG.E.U16 R175, [R8.64] ;  /* 0x0000000608af8981 */ /* 0x000164000c1e1500 */
[----:B-1----:R-:W-:-:S02]  /*21c0*/  IMAD.WIDE R6, R103, 0x2, R76 ;  /* 0x0000000267067825 */ /* 0x002fc400078e024c */
[----:B------:R1:W5:Y:S02]  /*21d0*/  @!P0 LDG.E.U16 R177, [R4.64] ;  /* 0x0000000604b18981 */ /* 0x000364000c1e1500 */
[C---:B------:R-:W-:Y:S02]  /*21e0*/  IMAD.WIDE R12, R103.reuse, 0x2, R78 ;  /* 0x00000002670c7825 */ /* 0x040fe400078e024e */
[----:B------:R-:W5:Y:S02]  /*21f0*/  @!P0 LDG.E.U16 R181, [R10.64] ;  /* 0x000000060ab58981 */ /* 0x000f64000c1e1500 */
[C---:B0-----:R-:W-:Y:S02]  /*2200*/  IMAD.WIDE R8, R103.reuse, 0x2, R80 ;  /* 0x0000000267087825 */ /* 0x041fe400078e0250 */
[----:B------:R-:W5:Y:S02]  /*2210*/  @!P0 LDG.E.U16 R185, [R6.64] ;  /* 0x0000000606b98981 */ /* 0x000f64000c1e1500 */
[----:B-1----:R-:W-:-:S02]  /*2220*/  IMAD.WIDE R4, R103, 0x2, R82 ;  /* 0x0000000267047825 */ /* 0x002fc400078e0252 */
[----:B------:R-:W5:Y:S04]  /*2230*/  @!P0 LDG.E.U16 R179, [R12.64] ;  /* 0x000000060cb38981 */ /* 0x000f68000c1e1500 */
[----:B------:R-:W5:Y:S04]  /*2240*/  @!P0 LDG.E.U16 R183, [R8.64] ;  /* 0x0000000608b78981 */ /* 0x000f68000c1e1500 */
[----:B------:R-:W5:Y:S04]  /*2250*/  @!P0 LDG.E.U16 R187, [R4.64] ;  /* 0x0000000604bb8981 */ /* 0x000f68000c1e1500 */
[----:B--2---:R-:W-:Y:S04]  /*2260*/  STS.U16 [R104], R15 ;  /* 0x0000000f68007388 */ /* 0x004fe80000000400 */
[----:B----4-:R-:W-:Y:S04]  /*2270*/  STS.U16 [R104+0x400], R19 ;  /* 0x0004001368007388 */ /* 0x010fe80000000400 */
[----:B---3--:R-:W-:Y:S04]  /*2280*/  STS.U16 [R104+0x800], R23 ;  /* 0x0008001768007388 */ /* 0x008fe80000000400 */
[----:B-----5:R-:W-:Y:S04]  /*2290*/  STS.U16 [R104+0xc00], R31 ;  /* 0x000c001f68007388 */ /* 0x020fe80000000400 */
[----:B------:R-:W-:Y:S04]  /*22a0*/  STS.U16 [R104+0x1000], R39 ;  /* 0x0010002768007388 */ /* 0x000fe80000000400 */
        /* <DEDUP_REMOVED lines=27> */
[----:B------:R-:W-:Y:S06]  /*2460*/  BAR.SYNC.DEFER_BLOCKING 0x0 ;  /* 0x0000000000007b1d */ /* 0x000fec0000010000 */
[----:B------:R-:W-:Y:S04]  /*2470*/  LDSM.16.MT88.4 R36, [R106] ;  /* 0x000000006a24783b */ /* 0x000fe80000004200 */
[----:B------:R-:W0:Y:S04]  /*2480*/  LDSM.16.M88.4 R20, [R102+0x2000] ;  /* 0x002000006614783b */ /* 0x000e280000000200 */
[----:B------:R-:W1:Y:S04]  /*2490*/  LDSM.16.M88.4 R12, [R102+0x3000] ;  /* 0x00300000660c783b */ /* 0x000e680000000200 */
[----:B------:R-:W2:Y:S04]  /*24a0*/  LDSM.16.MT88.4 R4, [R112] ;  /* 0x000000007004783b */ /* 0x000ea80000004200 */
[----:B------:R-:W3:Y:S04]  /*24b0*/  LDSM.16.MT88.4 R28, [R106+0x800] ;  /* 0x000800006a1c783b */ /* 0x000ee80000004200 */
[----:B------:R-:W4:Y:S04]  /*24c0*/  LDSM.16.MT88.4 R16, [R112+0x800] ;  /* 0x000800007010783b */ /* 0x000f280000004200 */
[----:B------:R-:W-:Y:S01]  /*24d0*/  LDSM.16.M88.4 R8, [R114+0x2000] ;  /* 0x002000007208783b */ /* 0x000fe20000000200 */
[C---:B0-----:R-:W-:Y:S08]  /*24e0*/  HMMA.16816.F32 R24, R36.reuse, R20, R24 ;  /* 0x000000142418723c */ /* 0x041ff00000001818 */
[----:B-1----:R-:W-:Y:S01]  /*24f0*/  HMMA.16816.F32 R36, R36, R12, R32 ;  /* 0x0000000c2424723c */ /* 0x002fe20000001820 */
[----:B------:R-:W0:Y:S07]  /*2500*/  LDSM.16.MT88.4 R32, [R106+0x1000] ;  /* 0x001000006a20783b */ /* 0x000e2e0000004200 */
[C---:B--2---:R-:W-:Y:S08]  /*2510*/  HMMA.16816.F32 R40, R4.reuse, R20, R40 ;  /* 0x000000140428723c */ /* 0x044ff00000001828 */
[----:B------:R-:W-:Y:S01]  /*2520*/  HMMA.16816.F32 R44, R4, R12, R44 ;  /* 0x0000000c042c723c */ /* 0x000fe2000000182c */
[----:B------:R-:W1:Y:S07]  /*2530*/  LDSM.16.M88.4 R4, [R114+0x3000] ;  /* 0x003000007204783b */ /* 0x000e6e0000000200 */
[C---:B---3--:R-:W-:Y:S01]  /*2540*/  HMMA.16816.F32 R48, R28.reuse, R22, R24 ;  /* 0x000000161c30723c */ /* 0x048fe20000001818 */
[----:B------:R-:W2:Y:S07]  /*2550*/  LDSM.16.MT88.4 R24, [R112+0x1000] ;  /* 0x001000007018783b */ /* 0x000eae0000004200 */
[----:B------:R-:W-:Y:S08]  /*2560*/  HMMA.16816.F32 R36, R28, R14, R36 ;  /* 0x0000000e1c24723c */ /* 0x000ff00000001824 */
[C---:B----4-:R-:W-:Y:S01]  /*2570*/  HMMA.16816.F32 R40, R16.reuse, R22, R40 ;  /* 0x000000161028723c */ /* 0x050fe20000001828 */
[----:B------:R-:W3:Y:S07]  /*2580*/  LDSM.16.MT88.4 R20, [R106+0x1800] ;  /* 0x001800006a14783b */ /* 0x000eee0000004200 */
[----:B------:R-:W-:Y:S01]  /*2590*/  HMMA.16816.F32 R44, R16, R14, R44 ;  /* 0x0000000e102c723c */ /* 0x000fe2000000182c */
[----:B------:R-:W4:Y:S07]  /*25a0*/  LDSM.16.MT88.4 R12, [R112+0x1800] ;  /* 0x00180000700c783b */ /* 0x000f2e0000004200 */
[C---:B0-----:R-:W-:Y:S08]  /*25b0*/  HMMA.16816.F32 R48, R32.reuse, R8, R48 ;  /* 0x000000082030723c */ /* 0x041ff00000001830 */
[----:B-1----:R-:W-:Y:S08]  /*25c0*/  HMMA.16816.F32 R32, R32, R4, R36 ;  /* 0x000000042020723c */ /* 0x002ff00000001824 */
[C---:B--2---:R-:W-:Y:S08]  /*25d0*/  HMMA.16816.F32 R40, R24.reuse, R8, R40 ;  /* 0x000000081828723c */ /* 0x044ff00000001828 */
[----:B------:R-:W-:Y:S01]  /*25e0*/  HMMA.16816.F32 R44, R24, R4, R44 ;  /* 0x00000004182c723c */ /* 0x000fe2000000182c */
[----:B------:R-:W-:-:S04]  /*25f0*/  IADD3 R108, R108, -0x1, RZ ;  /* 0xffffffff6c6c7810 */ /* 0x000fc80007ffe0ff */
[----:B------:R-:W-:Y:S01]  /*2600*/  ISETP.NE.U32.AND P0, PT, R108, RZ, PT ;  /* 0x000000ff6c00720c */ /* 0x000fe20003f05070 */
[----:B------:R-:W-:Y:S02]  /*2610*/  UIADD3 UR4, UR4, -0x40, URZ ;  /* 0xffffffc004047890 */ /* 0x000fe4000fffe03f */
[----:B---3--:R-:W-:Y:S01]  /*2620*/  HMMA.16816.F32 R24, R20, R10, R48 ;  /* 0x0000000a1418723c */ /* 0x008fe20000001830 */
[----:B------:R-:W-:-:S04]  /*2630*/  IMAD.WIDE R82, R137, 0x2, R82 ;  /* 0x0000000289527825 */ /* 0x000fc800078e0252 */
[----:B------:R-:W-:-:S03]  /*2640*/  IMAD.WIDE R76, R137, 0x2, R76 ;  /* 0x00000002894c7825 */ /* 0x000fc600078e024c */
[----:B------:R-:W-:Y:S01]  /*2650*/  HMMA.16816.F32 R32, R20, R6, R32 ;  /* 0x000000061420723c */ /* 0x000fe20000001820 */
[----:B------:R-:W-:-:S04]  /*2660*/  IMAD.WIDE R80, R137, 0x2, R80 ;  /* 0x0000000289507825 */ /* 0x000fc800078e0250 */
[----:B------:R-:W-:-:S03]  /*2670*/  IMAD.WIDE R70, R137, 0x2, R70 ;  /* 0x0000000289467825 */ /* 0x000fc600078e0246 */
[----:B----4-:R-:W-:Y:S01]  /*2680*/  HMMA.16816.F32 R40, R12, R10, R40 ;  /* 0x0000000a0c28723c */ /* 0x010fe20000001828 */
[----:B------:R-:W-:-:S04]  /*2690*/  IMAD.WIDE R78, R137, 0x2, R78 ;  /* 0x00000002894e7825 */ /* 0x000fc800078e024e */
[----:B------:R-:W-:-:S03]  /*26a0*/  IMAD.WIDE R72, R137, 0x2, R72 ;  /* 0x0000000289487825 */ /* 0x000fc600078e0248 */
[----:B------:R-:W-:Y:S01]  /*26b0*/  HMMA.16816.F32 R44, R12, R6, R44 ;  /* 0x000000060c2c723c */ /* 0x000fe2000000182c */
[----:B------:R-:W-:-:S04]  /*26c0*/  IMAD.WIDE R74, R137, 0x2, R74 ;  /* 0x00000002894a7825 */ /* 0x000fc800078e024a */
        /* <DEDUP_REMOVED lines=9> */
[----:B------:R-:W-:Y:S01]  /*2760*/  IMAD.WIDE R2, R139, 0x2, R2 ;  /* 0x000000028b027825 */ /* 0x000fe200078e0202 */
[----:B------:R-:W-:Y:S05]  /*2770*/  @P0 BRA `(.L_x_2) ;  /* 0xfffff3c000000947 */ /* 0x000fea000383ffff */
[----:B------:R-:W-:Y:S02]  /*2780*/  F2FP.PACK_AB R43, R47, R43 ;  /* 0x0000002b2f2b723e */ /* 0x000fe400000000ff */
[----:B------:R-:W-:Y:S02]  /*2790*/  F2FP.PACK_AB R42, R46, R42 ;  /* 0x0000002a2e2a723e */ /* 0x000fe400000000ff */
[----:B------:R-:W-:Y:S02]  /*27a0*/  F2FP.PACK_AB R27, R35, R27 ;  /* 0x0000001b231b723e */ /* 0x000fe400000000ff */
[----:B------:R-:W-:Y:S02]  /*27b0*/  F2FP.PACK_AB R26, R34, R26 ;  /* 0x0000001a221a723e */ /* 0x000fe400000000ff */
[----:B------:R-:W-:Y:S02]  /*27c0*/  F2FP.PACK_AB R41, R45, R41 ;  /* 0x000000292d29723e */ /* 0x000fe400000000ff */
[----:B------:R-:W-:-:S02]  /*27d0*/  F2FP.PACK_AB R40, R44, R40 ;  /* 0x000000282c28723e */ /* 0x000fc400000000ff */
[----:B------:R-:W-:Y:S02]  /*27e0*/  F2FP.PACK_AB R25, R33, R25 ;  /* 0x000000192119723e */ /* 0x000fe400000000ff */
[----:B------:R-:W-:Y:S02]  /*27f0*/  F2FP.PACK_AB R24, R32, R24 ;  /* 0x000000182018723e */ /* 0x000fe400000000ff */
.L_x_1:
[----:B------:R-:W-:Y:S01]  /*2800*/  BAR.SYNC.DEFER_BLOCKING 0x0 ;  /* 0x0000000000007b1d */ /* 0x000fe20000010000 */
[----:B------:R-:W-:Y:S01]  /*2810*/  LOP3.LUT R3, R100, 0x3c, RZ, 0xc0, !PT ;  /* 0x0000003c64037812 */ /* 0x000fe200078ec0ff */
[C---:B------:R-:W-:Y:S01]  /*2820*/  IMAD.SHL.U32 R5, R0.reuse, 0x8, RZ ;  /* 0x0000000800057824 */ /* 0x040fe200078e00ff */
[C---:B------:R-:W-:Y:S02]  /*2830*/  LOP3.LUT R2, R0.reuse, 0x60, RZ, 0xc0, !PT ;  /* 0x0000006000027812 */ /* 0x040fe400078ec0ff */
[--C-:B------:R-:W-:Y:S02]  /*2840*/  SHF.R.S32.HI R6, RZ, 0x7, R0.reuse ;  /* 0x00000007ff067819 */ /* 0x100fe40000011400 */
[----:B------:R-:W-:Y:S01]  /*2850*/  LOP3.LUT R4, R0, 0x80, RZ, 0xc0, !PT ;  /* 0x0000008000047812 */ /* 0x000fe200078ec0ff */
[----:B------:R-:W-:Y:S01]  /*2860*/  IMAD R3, R2, 0x10, R3 ;  /* 0x0000001002037824 */ /* 0x000fe200078e0203 */
[----:B------:R-:W-:-:S02]  /*2870*/  SHF.R.S32.HI R8, RZ, 0x3, R0 ;  /* 0x00000003ff087819 */ /* 0x000fc40000011400 */
[----:B------:R-:W-:Y:S02]  /*2880*/  SHF.R.S32.HI R9, RZ, 0x4, R0 ;  /* 0x00000004ff097819 */ /* 0x000fe40000011400 */
[----:B------:R-:W-:Y:S02]  /*2890*/  SGXT R0, R6, 0x1 ;  /* 0x000000010600781a */ /* 0x000fe40000000200 */
[----:B------:R-:W-:Y:S02]  /*28a0*/  LOP3.LUT R5, R5, 0x38, RZ, 0xc0, !PT ;  /* 0x0000003805057812 */ /* 0x000fe400078ec0ff */
[----:B------:R-:W-:Y:S01]  /*28b0*/  LOP3.LUT R0, R3, 0x1004, R0, 0x78, !PT ;  /* 0x0000100403007812 */ /* 0x000fe200078e7800 */
[----:B------:R-:W-:Y:S01]  /*28c0*/  IMAD R3, R143, c[0x0][0x198], RZ ;  /* 0x000066008f037a24 */ /* 0x000fe200078e02ff */
[----:B------:R-:W-:Y:S01]  /*28d0*/  SHF.R.U32.HI R7, RZ, 0x1, R4 ;  /* 0x00000001ff077819 */ /* 0x000fe20000011604 */
[----:B------:R-:W-:Y:S01]  /*28e0*/  IMAD R5, R2, 0x4, R5 ;  /* 0x0000000402057824 */ /* 0x000fe200078e0205 */
[----:B------:R-:W-:Y:S01]  /*28f0*/  LOP3.LUT R101, R0, 0x40, R101, 0xf8, !PT ;  /* 0x0000004000657812 */ /* 0x000fe200078ef865 */
[----:B------:R-:W-:Y:S01]  /*2900*/  IMAD R0, R99, c[0x0][0x194], RZ ;  /* 0x0000650063007a24 */ /* 0x000fe200078e02ff */
[----:B------:R-:W-:-:S02]  /*2910*/  SGXT R4, R8, 0x1 ;  /* 0x000000010804781a */ /* 0x000fc40000000200 */
[----:B------:R-:W-:Y:S01]  /*2920*/  LOP3.LUT R2, R101, 0x40, RZ, 0x3c, !PT ;  /* 0x0000004065027812 */ /* 0x000fe200078e3cff */
[----:B------:R-:W-:Y:S01]  /*2930*/  STS [R101], R24 ;  /* 0x0000001865007388 */ /* 0x000fe20000000800 */
[----:B------:R-:W-:Y:S02]  /*2940*/  SGXT R6, R9, 0x1 ;  /* 0x000000010906781a */ /* 0x000fe40000000200 */
[----:B------:R-:W-:Y:S01]  /*2950*/  LOP3.LUT R4, R7, 0x840, R4, 0x78, !PT ;  /* 0x0000084007047812 */ /* 0x000fe200078e7804 */
[----:B------:R-:W-:Y:S01]  /*2960*/  STS [R101+0x100], R25 ;  /* 0x0001001965007388 */ /* 0x000fe20000000800 */
[----:B------:R-:W-:Y:S02]  /*2970*/  LOP3.LUT R6, R6, 0x1004, RZ, 0xc0, !PT ;  /* 0x0000100406067812 */ /* 0x000fe400078ec0ff */
[----:B------:R-:W-:Y:S01]  /*2980*/  ISETP.GE.AND P0, PT, R99, c[0x0][0x178], PT ;  /* 0x00005e0063007a0c */ /* 0x000fe20003f06270 */
[----:B------:R-:W-:Y:S01]  /*2990*/  STS [R101+0x80], R40 ;  /* 0x0000802865007388 */ /* 0x000fe20000000800 */
[----:B------:R-:W-:-:S02]  /*29a0*/  IADD3 R10, R6, R4, R5 ;  /* 0x00000004060a7210 */ /* 0x000fc40007ffe005 */
[----:B------:R-:W-:Y:S01]  /*29b0*/  LEA R12, P2, R0, c[0x0][0x170], 0x1 ;  /* 0x00005c00000c7a11 */ /* 0x000fe200078408ff */
[----:B------:R-:W-:Y:S01]  /*29c0*/  STS [R101+0x180], R41 ;  /* 0x0001802965007388 */ /* 0x000fe20000000800 */
[----:B------:R-:W-:Y:S02]  /*29d0*/  LOP3.LUT R11, R10, 0x4, RZ, 0x3c, !PT ;  /* 0x000000040a0b7812 */ /* 0x000fe400078e3cff */
[----:B------:R-:W-:Y:S01]  /*29e0*/  ISETP.LT.AND P1, PT, R143, c[0x0][0x17c], !P0 ;  /* 0x00005f008f007a0c */ /* 0x000fe20004721270 */
[----:B------:R-:W-:Y:S01]  /*29f0*/  STS [R2+0x800], R26 ;  /* 0x0008001a02007388 */ /* 0x000fe20000000800 */
[----:B------:R-:W-:Y:S01]  /*2a00*/  LEA.HI.X.SX32 R14, R0, c[0x0][0x174], 0x1, P2 ;  /* 0x00005d00000e7a11 */ /* 0x000fe200010f0eff */
[----:B------:R-:W-:Y:S01]  /*2a10*/  IMAD R0, R144, c[0x0][0x198], RZ ;  /* 0x0000660090007a24 */ /* 0x000fe200078e02ff */
[C---:B------:R-:W-:Y:S01]  /*2a20*/  ISETP.LT.AND P4, PT, R86.reuse, c[0x0][0x17c], !P0 ;  /* 0x00005f0056007a0c */ /* 0x040fe20004781270 */
[----:B------:R-:W-:Y:S01]  /*2a30*/  STS [R2+0x900], R27 ;  /* 0x0009001b02007388 */ /* 0x000fe20000000800 */
[----:B------:R-:W-:Y:S01]  /*2a40*/  IMAD R86, R86, c[0x0][0x198], RZ ;  /* 0x0000660056567a24 */ /* 0x000fe200078e02ff */
[C---:B------:R-:W-:Y:S01]  /*2a50*/  ISETP.LT.AND P3, PT, R87.reuse, c[0x0][0x17c], !P0 ;  /* 0x00005f0057007a0c */ /* 0x040fe20004761270 */
[----:B------:R-:W-:Y:S01]  /*2a60*/  IMAD R87, R87, c[0x0][0x198], RZ ;  /* 0x0000660057577a24 */ /* 0x000fe200078e02ff */
[----:B------:R-:W-:Y:S04]  /*2a70*/  STS [R2+0x880], R42 ;  /* 0x0008802a02007388 */ /* 0x000fe80000000800 */
[----:B------:R0:W-:Y:S04]  /*2a80*/  STS [R2+0x980], R43 ;  /* 0x0009802b02007388 */ /* 0x0001e80000000800 */
[----:B------:R-:W-:Y:S01]  /*2a90*/  BAR.SYNC.DEFER_BLOCKING 0x0 ;  /* 0x0000000000007b1d */ /* 0x000fe20000010000 */
[----:B0-----:R-:W-:-:S04]  /*2aa0*/  LEA R2, P2, R3, R12, 0x1 ;  /* 0x0000000c03027211 */ /* 0x001fc800078408ff */
[----:B------:R-:W-:Y:S02]  /*2ab0*/  LEA.HI.X.SX32 R3, R3, R14, 0x1, P2 ;  /* 0x0000000e03037211 */ /* 0x000fe400010f0eff */
[----:B------:R-:W-:-:S04]  /*2ac0*/  LEA R4, P2, R86, R12, 0x1 ;  /* 0x0000000c56047211 */ /* 0x000fc800078408ff */
[----:B------:R-:W-:Y:S02]  /*2ad0*/  LEA.HI.X.SX32 R5, R86, R14, 0x1, P2 ;  /* 0x0000000e56057211 */ /* 0x000fe400010f0eff */
[C---:B------:R-:W-:Y:S01]  /*2ae0*/  ISETP.LT.AND P2, PT, R89.reuse, c[0x0][0x17c], !P0 ;  /* 0x00005f0059007a0c */ /* 0x040fe20004741270 */
[----:B------:R-:W-:Y:S01]  /*2af0*/  IMAD R89, R89, c[0x0][0x198], RZ ;  /* 0x0000660059597a24 */ /* 0x000fe200078e02ff */
[----:B------:R-:W0:Y:S04]  /*2b00*/  LDS R13, [R10] ;  /* 0x000000000a0d7984 */ /* 0x000e280000000800 */
[C---:B------:R-:W-:Y:S01]  /*2b10*/  LEA R8, P5, R89.reuse, R12, 0x1 ;  /* 0x0000000c59087211 */ /* 0x040fe200078a08ff */
[----:B------:R-:W1:Y:S03]  /*2b20*/  LDS R21, [R11] ;  /* 0x000000000b157984 */ /* 0x000e660000000800 */
[----:B------:R-:W-:Y:S01]  /*2b30*/  LEA.HI.X.SX32 R9, R89, R14, 0x1, P5 ;  /* 0x0000000e59097211 */ /* 0x000fe200028f0eff */
[----:B------:R-:W2:Y:S04]  /*2b40*/  LDS R15, [R10+0x200] ;  /* 0x000200000a0f7984 */ /* 0x000ea80000000800 */
[----:B------:R-:W3:Y:S04]  /*2b50*/  LDS R23, [R11+0x200] ;  /* 0x000200000b177984 */ /* 0x000ee80000000800 */
[----:B------:R-:W4:Y:S04]  /*2b60*/  LDS R17, [R10+0x400] ;  /* 0x000400000a117984 */ /* 0x000f280000000800 */
[----:B------:R-:W5:Y:S04]  /*2b70*/  LDS R25, [R11+0x400] ;  /* 0x000400000b197984 */ /* 0x000f680000000800 */
[----:B------:R-:W3:Y:S04]  /*2b80*/  LDS R19, [R10+0x600] ;  /* 0x000600000a137984 */ /* 0x000ee80000000800 */
[----:B------:R-:W4:Y:S04]  /*2b90*/  LDS R27, [R11+0x600] ;  /* 0x000600000b1b7984 */ /* 0x000f280000000800 */
[----:B0-----:R0:W-:Y:S01]  /*2ba0*/  @P1 STG.E.U16 [R2.64], R13 ;  /* 0x0000000d02001986 */ /* 0x0011e2000c101506 */
[C---:B------:R-:W-:Y:S01]  /*2bb0*/  ISETP.LT.AND P1, PT, R88.reuse, c[0x0][0x17c], !P0 ;  /* 0x00005f0058007a0c */ /* 0x040fe20004721270 */
[----:B------:R-:W-:-:S02]  /*2bc0*/  IMAD R88, R88, c[0x0][0x198], RZ ;  /* 0x0000660058587a24 */ /* 0x000fc400078e02ff */
[----:B-1----:R1:W-:Y:S03]  /*2bd0*/  @P4 STG.E.U16 [R4.64], R21 ;  /* 0x0000001504004986 */ /* 0x0023e6000c101506 */
[----:B------:R-:W-:-:S04]  /*2be0*/  LEA R6, P4, R88, R12, 0x1 ;  /* 0x0000000c58067211 */ /* 0x000fc800078808ff */
[----:B------:R-:W-:Y:S02]  /*2bf0*/  LEA.HI.X.SX32 R7, R88, R14, 0x1, P4 ;  /* 0x0000000e58077211 */ /* 0x000fe400020f0eff */
[----:B0-----:R-:W-:Y:S02]  /*2c00*/  LEA R2, P6, R87, R12, 0x1 ;  /* 0x0000000c57027211 */ /* 0x001fe400078c08ff */
[C---:B------:R-:W-:Y:S01]  /*2c10*/  ISETP.LT.AND P4, PT, R93.reuse, c[0x0][0x17c], !P0 ;  /* 0x00005f005d007a0c */ /* 0x040fe20004781270 */
[----:B------:R-:W-:Y:S01]  /*2c20*/  IMAD R93, R93, c[0x0][0x198], RZ ;  /* 0x000066005d5d7a24 */ /* 0x000fe200078e02ff */
[----:B------:R-:W-:Y:S02]  /*2c30*/  LEA.HI.X.SX32 R3, R87, R14, 0x1, P6 ;  /* 0x0000000e57037211 */ /* 0x000fe400030f0eff */
[C---:B------:R-:W-:Y:S01]  /*2c40*/  ISETP.LT.AND P6, PT, R90.reuse, c[0x0][0x17c], !P0 ;  /* 0x00005f005a007a0c */ /* 0x040fe200047c1270 */
[----:B------:R-:W-:Y:S01]  /*2c50*/  IMAD R90, R90, c[0x0][0x198], RZ ;  /* 0x000066005a5a7a24 */ /* 0x000fe200078e02ff */
[----:B------:R-:W-:Y:S01]  /*2c60*/  PRMT R13, R13, 0x7632, R13 ;  /* 0x000076320d0d7816 */ /* 0x000fe2000000000d */
[----:B--2---:R0:W-:Y:S01]  /*2c70*/  @P3 STG.E.U16 [R2.64], R15 ;  /* 0x0000000f02003986 */ /* 0x0041e2000c101506 */
[----:B-1----:R-:W-:-:S02]  /*2c80*/  PRMT R21, R21, 0x7632, R21 ;  /* 0x0000763215157816 */ /* 0x002fc40000000015 */
[C---:B------:R-:W-:Y:S01]  /*2c90*/  LEA R10, P3, R90.reuse, R12, 0x1 ;  /* 0x0000000c5a0a7211 */ /* 0x040fe200078608ff */
[----:B---3--:R1:W-:Y:S03]  /*2ca0*/  @P1 STG.E.U16 [R6.64], R23 ;  /* 0x0000001706001986 */ /* 0x0083e6000c101506 */
[----:B------:R-:W-:Y:S01]  /*2cb0*/  LEA.HI.X.SX32 R11, R90, R14, 0x1, P3 ;  /* 0x0000000e5a0b7211 */ /* 0x000fe200018f0eff */
[----:B----4-:R-:W-:Y:S01]  /*2cc0*/  @P2 STG.E.U16 [R8.64], R17 ;  /* 0x0000001108002986 */ /* 0x010fe2000c101506 */
[C---:B------:R-:W-:Y:S01]  /*2cd0*/  ISETP.LT.AND P3, PT, R91.reuse, c[0x0][0x17c], !P0 ;  /* 0x00005f005b007a0c */ /* 0x040fe20004761270 */
[----:B------:R-:W-:Y:S01]  /*2ce0*/  IMAD R91, R91, c[0x0][0x198], RZ ;  /* 0x000066005b5b7a24 */ /* 0x000fe200078e02ff */
[C---:B------:R-:W-:Y:S01]  /*2cf0*/  ISETP.LT.AND P2, PT, R92.reuse, c[0x0][0x17c], !P0 ;  /* 0x00005f005c007a0c */ /* 0x040fe20004741270 */
[----:B------:R-:W-:Y:S01]  /*2d00*/  IMAD R92, R92, c[0x0][0x198], RZ ;  /* 0x000066005c5c7a24 */ /* 0x000fe200078e02ff */
[----:B-----5:R2:W-:Y:S01]  /*2d10*/  @P6 STG.E.U16 [R10.64], R25 ;  /* 0x000000190a006986 */ /* 0x0205e2000c101506 */
[----:B0-----:R-:W-:-:S02]  /*2d20*/  PRMT R15, R15, 0x7632, R15 ;  /* 0x000076320f0f7816 */ /* 0x001fc4000000000f */
[CC--:B------:R-:W-:Y:S02]  /*2d30*/  LEA R4, P1, R91.reuse, R12.reuse, 0x1 ;  /* 0x0000000c5b047211 */ /* 0x0c0fe400078208ff */
[----:B------:R-:W-:Y:S02]  /*2d40*/  LEA R2, P5, R92, R12, 0x1 ;  /* 0x0000000c5c027211 */ /* 0x000fe400078a08ff */
[----:B------:R-:W-:Y:S02]  /*2d50*/  LEA.HI.X.SX32 R5, R91, R14, 0x1, P1 ;  /* 0x0000000e5b057211 */ /* 0x000fe400008f0eff */
[C---:B------:R-:W-:Y:S01]  /*2d60*/  ISETP.LT.AND P1, PT, R94.reuse, c[0x0][0x17c], !P0 ;  /* 0x00005f005e007a0c */ /* 0x040fe20004721270 */
[----:B------:R-:W-:Y:S01]  /*2d70*/  IMAD R94, R94, c[0x0][0x198], RZ ;  /* 0x000066005e5e7a24 */ /* 0x000fe200078e02ff */
[----:B-1----:R-:W-:Y:S01]  /*2d80*/  LEA R6, P6, R93, R12, 0x1 ;  /* 0x0000000c5d067211 */ /* 0x002fe200078c08ff */
[----:B------:R0:W-:Y:S01]  /*2d90*/  @P3 STG.E.U16 [R4.64], R19 ;  /* 0x0000001304003986 */ /* 0x0001e2000c101506 */
[-C--:B------:R-:W-:Y:S01]  /*2da0*/  LEA.HI.X.SX32 R3, R92, R14.reuse, 0x1, P5 ;  /* 0x0000000e5c037211 */ /* 0x080fe200028f0eff */
[----:B--2---:R-:W-:Y:S01]  /*2db0*/  IMAD R11, R145, c[0x0][0x198], RZ ;  /* 0x00006600910b7a24 */ /* 0x004fe200078e02ff */
[----:B------:R-:W-:-:S02]  /*2dc0*/  LEA.HI.X.SX32 R7, R93, R14, 0x1, P6 ;  /* 0x0000000e5d077211 */ /* 0x000fc400030f0eff */
[C---:B------:R-:W-:Y:S01]  /*2dd0*/  LEA R8, P3, R94.reuse, R12, 0x1 ;  /* 0x0000000c5e087211 */ /* 0x040fe200078608ff */
[----:B------:R1:W-:Y:S01]  /*2de0*/  @P2 STG.E.U16 [R2.64], R27 ;  /* 0x0000001b02002986 */ /* 0x0003e2000c101506 */
[C---:B------:R-:W-:Y:S01]  /*2df0*/  ISETP.LT.AND P5, PT, R95.reuse, c[0x0][0x17c], !P0 ;  /* 0x00005f005f007a0c */ /* 0x040fe200047a1270 */
[----:B------:R-:W-:Y:S01]  /*2e00*/  IMAD R95, R95, c[0x0][0x198], RZ ;  /* 0x000066005f5f7a24 */ /* 0x000fe200078e02ff */
[----:B------:R-:W-:Y:S01]  /*2e10*/  LEA.HI.X.SX32 R9, R94, R14, 0x1, P3 ;  /* 0x0000000e5e097211 */ /* 0x000fe200018f0eff */
[----:B------:R2:W-:Y:S01]  /*2e20*/  @P4 STG.E.U16 [R6.64], R13 ;  /* 0x0000000d06004986 */ /* 0x0005e2000c101506 */
[C---:B------:R-:W-:Y:S01]  /*2e30*/  ISETP.LT.AND P4, PT, R96.reuse, c[0x0][0x17c], !P0 ;  /* 0x00005f0060007a0c */ /* 0x040fe20004781270 */
[----:B------:R-:W-:Y:S01]  /*2e40*/  IMAD R96, R96, c[0x0][0x198], RZ ;  /* 0x0000660060607a24 */ /* 0x000fe200078e02ff */
[C---:B------:R-:W-:Y:S01]  /*2e50*/  ISETP.LT.AND P3, PT, R97.reuse, c[0x0][0x17c], !P0 ;  /* 0x00005f0061007a0c */ /* 0x040fe20004761270 */
[----:B------:R3:W-:Y:S01]  /*2e60*/  @P1 STG.E.U16 [R8.64], R21 ;  /* 0x0000001508001986 */ /* 0x0007e2000c101506 */
[----:B------:R-:W-:Y:S01]  /*2e70*/  IMAD R97, R97, c[0x0][0x198], RZ ;  /* 0x0000660061617a24 */ /* 0x000fe200078e02ff */
[----:B------:R-:W-:-:S02]  /*2e80*/  PRMT R23, R23, 0x7632, R23 ;  /* 0x0000763217177816 */ /* 0x000fc40000000017 */
[-C--:B0-----:R-:W-:Y:S02]  /*2e90*/  LEA R4, P1, R96, R12.reuse, 0x1 ;  /* 0x0000000c60047211 */ /* 0x081fe400078208ff */
[-C--:B-1----:R-:W-:Y:S02]  /*2ea0*/  LEA R2, P6, R95, R12.reuse, 0x1 ;  /* 0x0000000c5f027211 */ /* 0x082fe400078c08ff */
[----:B--2---:R-:W-:Y:S01]  /*2eb0*/  LEA R6, P2, R97, R12, 0x1 ;  /* 0x0000000c61067211 */ /* 0x004fe200078408ff */
[----:B------:R-:W-:Y:S01]  /*2ec0*/  IMAD R13, R98, c[0x0][0x198], RZ ;  /* 0x00006600620d7a24 */ /* 0x000fe200078e02ff */
[----:B------:R-:W-:Y:S02]  /*2ed0*/  LEA.HI.X.SX32 R5, R96, R14, 0x1, P1 ;  /* 0x0000000e60057211 */ /* 0x000fe400008f0eff */
[----:B------:R-:W-:Y:S02]  /*2ee0*/  LEA R10, P1, R11, R12, 0x1 ;  /* 0x0000000c0b0a7211 */ /* 0x000fe400078208ff */
[----:B------:R-:W-:-:S02]  /*2ef0*/  LEA.HI.X.SX32 R7, R97, R14, 0x1, P2 ;  /* 0x0000000e61077211 */ /* 0x000fc400010f0eff */
[----:B------:R-:W-:Y:S02]  /*2f00*/  ISETP.LT.AND P2, PT, R144, c[0x0][0x17c], !P0 ;  /* 0x00005f0090007a0c */ /* 0x000fe40004741270 */
[-C--:B------:R-:W-:Y:S02]  /*2f10*/  LEA.HI.X.SX32 R11, R11, R14.reuse, 0x1, P1 ;  /* 0x0000000e0b0b7211 */ /* 0x080fe400008f0eff */
[----:B------:R-:W-:Y:S02]  /*2f20*/  LEA.HI.X.SX32 R3, R95, R14, 0x1, P6 ;  /* 0x0000000e5f037211 */ /* 0x000fe400030f0eff */
[----:B------:R-:W-:Y:S02]  /*2f30*/  ISETP.LT.AND P1, PT, R145, c[0x0][0x17c], !P0 ;  /* 0x00005f0091007a0c */ /* 0x000fe40004721270 */
[----:B------:R-:W-:Y:S01]  /*2f40*/  ISETP.LT.AND P0, PT, R98, c[0x0][0x17c], !P0 ;  /* 0x00005f0062007a0c */ /* 0x000fe20004701270 */
[----:B------:R0:W-:Y:S01]  /*2f50*/  @P5 STG.E.U16 [R2.64], R15 ;  /* 0x0000000f02005986 */ /* 0x0001e2000c101506 */
[----:B---3--:R-:W-:-:S02]  /*2f60*/  LEA R8, P6, R0, R12, 0x1 ;  /* 0x0000000c00087211 */ /* 0x008fc400078c08ff */
[----:B------:R-:W-:Y:S01]  /*2f70*/  PRMT R25, R25, 0x7632, R25 ;  /* 0x0000763219197816 */ /* 0x000fe20000000019 */
[----:B------:R1:W-:Y:S01]  /*2f80*/  @P4 STG.E.U16 [R4.64], R23 ;  /* 0x0000001704004986 */ /* 0x0003e2000c101506 */
[----:B------:R-:W-:Y:S02]  /*2f90*/  LEA.HI.X.SX32 R9, R0, R14, 0x1, P6 ;  /* 0x0000000e00097211 */ /* 0x000fe400030f0eff */
[----:B------:R-:W-:-:S04]  /*2fa0*/  LEA R12, P6, R13, R12, 0x1 ;  /* 0x0000000c0d0c7211 */ /* 0x000fc800078c08ff */
[----:B------:R-:W-:Y:S02]  /*2fb0*/  LEA.HI.X.SX32 R13, R13, R14, 0x1, P6 ;  /* 0x0000000e0d0d7211 */ /* 0x000fe400030f0eff */
[----:B0-----:R-:W-:Y:S02]  /*2fc0*/  PRMT R3, R17, 0x7632, R3 ;  /* 0x0000763211037816 */ /* 0x001fe40000000003 */
[----:B-1----:R-:W-:-:S03]  /*2fd0*/  PRMT R5, R19, 0x7632, R5 ;  /* 0x0000763213057816 */ /* 0x002fc60000000005 */
[----:B------:R0:W-:Y:S04]  /*2fe0*/  @P3 STG.E.U16 [R6.64], R3 ;  /* 0x0000000306003986 */ /* 0x0001e8000c101506 */
[----:B------:R0:W-:Y:S04]  /*2ff0*/  @P2 STG.E.U16 [R8.64], R25 ;  /* 0x0000001908002986 */ /* 0x0001e8000c101506 */
[----:B------:R0:W-:Y:S01]  /*3000*/  @P1 STG.E.U16 [R10.64], R5 ;  /* 0x000000050a001986 */ /* 0x0001e2000c101506 */
[----:B------:R-:W-:Y:S05]  /*3010*/  @!P0 EXIT ;  /* 0x000000000000894d */ /* 0x000fea0003800000 */
[----:B0-----:R-:W-:-:S05]  /*3020*/  PRMT R6, R27, 0x7632, R6 ;  /* 0x000076321b067816 */ /* 0x001fca0000000006 */
[----:B------:R-:W-:Y:S01]  /*3030*/  STG.E.U16 [R12.64], R6 ;  /* 0x000000060c007986 */ /* 0x000fe2000c101506 */
[----:B------:R-:W-:Y:S05]  /*3040*/  EXIT ;  /* 0x000000000000794d */ /* 0x000fea0003800000 */
.L_x_3:
[----:B------:R-:W-:-:S00]  /*3050*/  BRA `(.L_x_3) ;  /* 0xfffffff000007947 */ /* 0x000fc0000383ffff */
[----:B------:R-:W-:-:S00]  /*3060*/  NOP ;  /* 0x0000000000007918 */ /* 0x000fc00000000000 */
        /* <DEDUP_REMOVED lines=9> */
.L_x_4:


//--------------------- .nv.shared.matmul_kernel  --------------------------
	.section	.nv.shared.matmul_kernel,"aw",@nobits
	.sectionflags	@""
	.align	16
